//
// Generated by NVIDIA NVVM Compiler
//
// Compiler Build ID: CL-36424714
// Cuda compilation tools, release 13.0, V13.0.88
// Based on NVVM 20.0.0
//

.version 9.0
.target sm_100
.address_size 64

	// .globl	_Z19imageNegativeKernelPhS_jj

.visible .entry _Z19imageNegativeKernelPhS_jj(
	.param .u64 .ptr .align 1 _Z19imageNegativeKernelPhS_jj_param_0,
	.param .u64 .ptr .align 1 _Z19imageNegativeKernelPhS_jj_param_1,
	.param .u32 _Z19imageNegativeKernelPhS_jj_param_2,
	.param .u32 _Z19imageNegativeKernelPhS_jj_param_3
)
{
	.reg .pred 	%p<3>;
	.reg .b16 	%rs<4>;
	.reg .b32 	%r<12>;
	.reg .b64 	%rd<8>;

	ld.param.u64 	%rd3, [_Z19imageNegativeKernelPhS_jj_param_0];
	ld.param.u64 	%rd4, [_Z19imageNegativeKernelPhS_jj_param_1];
	ld.param.u32 	%r6, [_Z19imageNegativeKernelPhS_jj_param_2];
	ld.param.u32 	%r7, [_Z19imageNegativeKernelPhS_jj_param_3];
	mov.u32 	%r8, %tid.x;
	mov.u32 	%r1, %ntid.x;
	mov.u32 	%r9, %ctaid.x;
	mad.lo.s32 	%r11, %r1, %r9, %r8;
	setp.ge.u32 	%p1, %r11, %r6;
	@%p1 bra 	$L__BB0_3;
	cvt.u16.u32 	%rs1, %r7;
	mov.u32 	%r10, %nctaid.x;
	mul.lo.s32 	%r3, %r10, %r1;
	cvta.to.global.u64 	%rd1, %rd3;
	cvta.to.global.u64 	%rd2, %rd4;
$L__BB0_2:
	cvt.u64.u32 	%rd5, %r11;
	add.s64 	%rd6, %rd1, %rd5;
	ld.global.u8 	%rs2, [%rd6];
	sub.s16 	%rs3, %rs1, %rs2;
	add.s64 	%rd7, %rd2, %rd5;
	st.global.u8 	[%rd7], %rs3;
	add.s32 	%r11, %r11, %r3;
	setp.lt.u32 	%p2, %r11, %r6;
	@%p2 bra 	$L__BB0_2;
$L__BB0_3:
	ret;

}
	// .globl	_Z18logTransformKernelPhS_ji
.visible .entry _Z18logTransformKernelPhS_ji(
	.param .u64 .ptr .align 1 _Z18logTransformKernelPhS_ji_param_0,
	.param .u64 .ptr .align 1 _Z18logTransformKernelPhS_ji_param_1,
	.param .u32 _Z18logTransformKernelPhS_ji_param_2,
	.param .u32 _Z18logTransformKernelPhS_ji_param_3
)
{
	.reg .pred 	%p<7>;
	.reg .b32 	%r<24>;
	.reg .b32 	%f<44>;
	.reg .b64 	%rd<8>;

	ld.param.u64 	%rd3, [_Z18logTransformKernelPhS_ji_param_0];
	ld.param.u64 	%rd4, [_Z18logTransformKernelPhS_ji_param_1];
	ld.param.u32 	%r6, [_Z18logTransformKernelPhS_ji_param_2];
	ld.param.u32 	%r7, [_Z18logTransformKernelPhS_ji_param_3];
	mov.u32 	%r8, %tid.x;
	mov.u32 	%r1, %ntid.x;
	mov.u32 	%r9, %ctaid.x;
	mad.lo.s32 	%r23, %r1, %r9, %r8;
	setp.ge.u32 	%p1, %r23, %r6;
	@%p1 bra 	$L__BB1_3;
	cvt.rn.f32.s32 	%f1, %r7;
	add.s32 	%r10, %r7, 1;
	cvt.rn.f32.s32 	%f3, %r10;
	setp.lt.s32 	%p2, %r7, 0;
	mul.f32 	%f4, %f3, 0f4B000000;
	selp.f32 	%f5, %f4, %f3, %p2;
	selp.f32 	%f6, 0fC1B80000, 0f00000000, %p2;
	mov.b32 	%r11, %f5;
	add.s32 	%r12, %r11, -1059760811;
	and.b32  	%r13, %r12, -8388608;
	sub.s32 	%r14, %r11, %r13;
	mov.b32 	%f7, %r14;
	cvt.rn.f32.s32 	%f8, %r13;
	fma.rn.f32 	%f9, %f8, 0f34000000, %f6;
	add.f32 	%f10, %f7, 0fBF800000;
	fma.rn.f32 	%f11, %f10, 0fBE055027, 0f3E1039F6;
	fma.rn.f32 	%f12, %f11, %f10, 0fBDF8CDCC;
	fma.rn.f32 	%f13, %f12, %f10, 0f3E0F2955;
	fma.rn.f32 	%f14, %f13, %f10, 0fBE2AD8B9;
	fma.rn.f32 	%f15, %f14, %f10, 0f3E4CED0B;
	fma.rn.f32 	%f16, %f15, %f10, 0fBE7FFF22;
	fma.rn.f32 	%f17, %f16, %f10, 0f3EAAAA78;
	fma.rn.f32 	%f18, %f17, %f10, 0fBF000000;
	mul.f32 	%f19, %f10, %f18;
	fma.rn.f32 	%f20, %f19, %f10, %f10;
	fma.rn.f32 	%f21, %f9, 0f3F317218, %f20;
	setp.gt.u32 	%p3, %r11, 2139095039;
	fma.rn.f32 	%f22, %f5, 0f7F800000, 0f7F800000;
	selp.f32 	%f23, %f22, %f21, %p3;
	setp.eq.f32 	%p4, %f5, 0f00000000;
	selp.f32 	%f2, 0fFF800000, %f23, %p4;
	mov.u32 	%r15, %nctaid.x;
	mul.lo.s32 	%r3, %r15, %r1;
	cvta.to.global.u64 	%rd1, %rd3;
	cvta.to.global.u64 	%rd2, %rd4;
$L__BB1_2:
	cvt.u64.u32 	%rd5, %r23;
	add.s64 	%rd6, %rd1, %rd5;
	ld.global.u8 	%r16, [%rd6];
	add.s32 	%r17, %r16, 1;
	cvt.rn.f32.u32 	%f24, %r17;
	mov.b32 	%r18, %f24;
	add.s32 	%r19, %r18, -1059760811;
	and.b32  	%r20, %r19, -8388608;
	sub.s32 	%r21, %r18, %r20;
	mov.b32 	%f25, %r21;
	cvt.rn.f32.s32 	%f26, %r20;
	fma.rn.f32 	%f27, %f26, 0f34000000, 0f00000000;
	add.f32 	%f28, %f25, 0fBF800000;
	fma.rn.f32 	%f29, %f28, 0fBE055027, 0f3E1039F6;
	fma.rn.f32 	%f30, %f29, %f28, 0fBDF8CDCC;
	fma.rn.f32 	%f31, %f30, %f28, 0f3E0F2955;
	fma.rn.f32 	%f32, %f31, %f28, 0fBE2AD8B9;
	fma.rn.f32 	%f33, %f32, %f28, 0f3E4CED0B;
	fma.rn.f32 	%f34, %f33, %f28, 0fBE7FFF22;
	fma.rn.f32 	%f35, %f34, %f28, 0f3EAAAA78;
	fma.rn.f32 	%f36, %f35, %f28, 0fBF000000;
	mul.f32 	%f37, %f28, %f36;
	fma.rn.f32 	%f38, %f37, %f28, %f28;
	fma.rn.f32 	%f39, %f27, 0f3F317218, %f38;
	setp.gt.u32 	%p5, %r18, 2139095039;
	fma.rn.f32 	%f40, %f24, 0f7F800000, 0f7F800000;
	selp.f32 	%f41, %f40, %f39, %p5;
	mul.f32 	%f42, %f41, %f1;
	div.rn.f32 	%f43, %f42, %f2;
	cvt.rzi.u32.f32 	%r22, %f43;
	add.s64 	%rd7, %rd2, %rd5;
	st.global.u8 	[%rd7], %r22;
	add.s32 	%r23, %r23, %r3;
	setp.lt.u32 	%p6, %r23, %r6;
	@%p6 bra 	$L__BB1_2;
$L__BB1_3:
	ret;

}
	// .globl	_Z20gammaTransformKernelPhS_jif
.visible .entry _Z20gammaTransformKernelPhS_jif(
	.param .u64 .ptr .align 1 _Z20gammaTransformKernelPhS_jif_param_0,
	.param .u64 .ptr .align 1 _Z20gammaTransformKernelPhS_jif_param_1,
	.param .u32 _Z20gammaTransformKernelPhS_jif_param_2,
	.param .u32 _Z20gammaTransformKernelPhS_jif_param_3,
	.param .f32 _Z20gammaTransformKernelPhS_jif_param_4
)
{
	.reg .pred 	%p<18>;
	.reg .b16 	%rs<2>;
	.reg .b32 	%r<27>;
	.reg .b32 	%f<73>;
	.reg .b64 	%rd<9>;
	.reg .b64 	%fd<3>;

	ld.param.u64 	%rd3, [_Z20gammaTransformKernelPhS_jif_param_0];
	ld.param.u64 	%rd4, [_Z20gammaTransformKernelPhS_jif_param_1];
	ld.param.u32 	%r6, [_Z20gammaTransformKernelPhS_jif_param_2];
	ld.param.u32 	%r7, [_Z20gammaTransformKernelPhS_jif_param_3];
	ld.param.f32 	%f10, [_Z20gammaTransformKernelPhS_jif_param_4];
	mov.u32 	%r8, %tid.x;
	mov.u32 	%r1, %ntid.x;
	mov.u32 	%r9, %ctaid.x;
	mad.lo.s32 	%r26, %r1, %r9, %r8;
	setp.ge.u32 	%p1, %r26, %r6;
	@%p1 bra 	$L__BB2_8;
	cvt.rn.f32.s32 	%f1, %r7;
	mul.f32 	%f11, %f10, 0f3F000000;
	cvt.rzi.f32.f32 	%f12, %f11;
	add.f32 	%f13, %f12, %f12;
	sub.f32 	%f14, %f10, %f13;
	abs.f32 	%f2, %f14;
	abs.f32 	%f3, %f10;
	mov.u32 	%r10, %nctaid.x;
	mul.lo.s32 	%r3, %r10, %r1;
	cvta.to.global.u64 	%rd1, %rd3;
	cvta.to.global.u64 	%rd2, %rd4;
$L__BB2_2:
	setp.eq.f32 	%p2, %f10, 0f00000000;
	cvt.u64.u32 	%rd5, %r26;
	add.s64 	%rd6, %rd1, %rd5;
	ld.global.u8 	%rs1, [%rd6];
	cvt.rn.f64.u16 	%fd1, %rs1;
	div.rn.f64 	%fd2, %fd1, 0d406FE00000000000;
	cvt.rn.f32.f64 	%f4, %fd2;
	abs.f32 	%f5, %f4;
	setp.eq.f32 	%p3, %f4, 0f3F800000;
	or.pred  	%p4, %p2, %p3;
	mov.f32 	%f72, 0f3F800000;
	@%p4 bra 	$L__BB2_7;
	setp.num.f32 	%p5, %f3, %f3;
	setp.num.f32 	%p6, %f5, %f5;
	and.pred  	%p7, %p6, %p5;
	@%p7 bra 	$L__BB2_5;
	add.rn.f32 	%f72, %f4, %f10;
	bra.uni 	$L__BB2_7;
$L__BB2_5:
	setp.lt.f32 	%p8, %f5, 0f00800000;
	mul.f32 	%f16, %f5, 0f4B800000;
	selp.f32 	%f17, %f16, %f5, %p8;
	mov.b32 	%r11, %f17;
	add.s32 	%r12, %r11, -1060439283;
	and.b32  	%r13, %r12, -8388608;
	sub.s32 	%r14, %r11, %r13;
	mov.b32 	%f18, %r14;
	cvt.rn.f32.s32 	%f19, %r13;
	selp.f32 	%f20, 0fC1C00000, 0f00000000, %p8;
	fma.rn.f32 	%f21, %f19, 0f34000000, %f20;
	add.f32 	%f22, %f18, 0fBF800000;
	add.f32 	%f23, %f18, 0f3F800000;
	rcp.approx.ftz.f32 	%f24, %f23;
	add.f32 	%f25, %f22, %f22;
	mul.f32 	%f26, %f25, %f24;
	mul.f32 	%f27, %f26, %f26;
	neg.f32 	%f28, %f26;
	sub.f32 	%f29, %f22, %f26;
	add.f32 	%f30, %f29, %f29;
	fma.rn.f32 	%f31, %f28, %f22, %f30;
	mul.rn.f32 	%f32, %f24, %f31;
	fma.rn.f32 	%f33, %f27, 0f3A2C32E4, 0f3B52E7DB;
	fma.rn.f32 	%f34, %f33, %f27, 0f3C93BB73;
	fma.rn.f32 	%f35, %f34, %f27, 0f3DF6384F;
	mul.rn.f32 	%f36, %f35, %f27;
	fma.rn.f32 	%f37, %f26, 0f3FB8AA3B, %f21;
	mul.f32 	%f38, %f36, 0f40400000;
	sub.f32 	%f39, %f21, %f37;
	fma.rn.f32 	%f40, %f26, 0f3FB8AA3B, %f39;
	fma.rn.f32 	%f41, %f32, 0f3FB8AA3B, %f40;
	fma.rn.f32 	%f42, %f26, 0f32A55E34, %f41;
	fma.rn.f32 	%f43, %f38, %f32, %f42;
	fma.rn.f32 	%f44, %f36, %f26, %f43;
	add.rn.f32 	%f45, %f37, %f44;
	mul.rn.f32 	%f46, %f45, %f10;
	cvt.rni.f32.f32 	%f47, %f46;
	sub.f32 	%f48, %f46, %f47;
	neg.f32 	%f49, %f46;
	fma.rn.f32 	%f50, %f45, %f10, %f49;
	neg.f32 	%f51, %f37;
	add.rn.f32 	%f52, %f45, %f51;
	neg.f32 	%f53, %f52;
	add.rn.f32 	%f54, %f44, %f53;
	fma.rn.f32 	%f55, %f54, %f10, %f50;
	add.f32 	%f56, %f48, %f55;
	setp.gt.f32 	%p9, %f47, 0f00000000;
	selp.b32 	%r15, 0, -2097152000, %p9;
	setp.neu.f32 	%p10, %f4, 0f00000000;
	setp.neu.f32 	%p11, %f5, 0f7F800000;
	setp.lt.f32 	%p12, %f46, 0f00000000;
	selp.f32 	%f57, 0f00000000, 0f7F800000, %p12;
	abs.f32 	%f58, %f46;
	setp.gt.f32 	%p13, %f58, 0f43180000;
	cvt.rzi.s32.f32 	%r16, %f47;
	shl.b32 	%r17, %r16, 23;
	sub.s32 	%r18, %r17, %r15;
	mov.b32 	%f59, %r18;
	add.s32 	%r19, %r15, 2130706432;
	mov.b32 	%f60, %r19;
	fma.rn.f32 	%f61, %f56, 0f391FCB8E, 0f3AAF85ED;
	fma.rn.f32 	%f62, %f61, %f56, 0f3C1D9856;
	fma.rn.f32 	%f63, %f62, %f56, 0f3D6357BB;
	fma.rn.f32 	%f64, %f63, %f56, 0f3E75FDEC;
	fma.rn.f32 	%f65, %f64, %f56, 0f3F317218;
	fma.rn.f32 	%f66, %f65, %f56, 0f3F800000;
	mul.f32 	%f67, %f66, %f60;
	mul.f32 	%f68, %f67, %f59;
	selp.f32 	%f72, %f57, %f68, %p13;
	and.pred  	%p14, %p10, %p11;
	@%p14 bra 	$L__BB2_7;
	setp.lt.f32 	%p15, %f10, 0f00000000;
	setp.neu.f32 	%p16, %f2, 0f3F800000;
	add.f32 	%f69, %f4, %f4;
	mov.b32 	%r20, %f69;
	xor.b32  	%r21, %r20, 2139095040;
	selp.b32 	%r22, %r21, %r20, %p15;
	and.b32  	%r23, %r22, 2147483647;
	selp.b32 	%r24, %r23, %r22, %p16;
	mov.b32 	%f72, %r24;
$L__BB2_7:
	mul.f32 	%f70, %f72, %f1;
	mul.f32 	%f71, %f70, 0f437F0000;
	cvt.rzi.u32.f32 	%r25, %f71;
	add.s64 	%rd8, %rd2, %rd5;
	st.global.u8 	[%rd8], %r25;
	add.s32 	%r26, %r26, %r3;
	setp.lt.u32 	%p17, %r26, %r6;
	@%p17 bra 	$L__BB2_2;
$L__BB2_8:
	ret;

}


// ===== COMPILED SASS (sm_100) =====

	.target	sm_100

	.elftype	@"ET_EXEC"


//--------------------- .note.nv.tkinfo           --------------------------
	.section	.note.nv.tkinfo,"",@"SHT_NOTE"
	.sectionflags	@"SHF_NOTE_NV_TKINFO"
	.tkinfo
        /*0018*/ 	.word	0x00000002
        /*0030*/ 	.string	""
        /*0030*/ 	.string	"ptxas"
        /*0030*/ 	.string	"Cuda compilation tools, release 13.0, V13.0.88"
        /*0030*/ 	.string	"Build cuda_13.0.r13.0/compiler.36424714_0"
        /*0030*/ 	.string	"-arch sm_100 -m 64 "



//--------------------- .note.nv.cuinfo           --------------------------
	.section	.note.nv.cuinfo,"",@"SHT_NOTE"
	.sectionflags	@"SHF_NOTE_NV_CUINFO"
        /*0018*/ 	.short	0x0002
        /*001a*/ 	.short	0x0064
        /*001c*/ 	.short	0x0082
	.zero		2


//--------------------- .nv.info                  --------------------------
	.section	.nv.info,"",@"SHT_CUDA_INFO"
	.align	4


	//----- nvinfo : EIATTR_REGCOUNT
	.align		4
        /*0000*/ 	.byte	0x04, 0x2f
        /*0002*/ 	.short	(.L_1 - .L_0)
	.align		4
.L_0:
        /*0004*/ 	.word	index@(_Z19imageNegativeKernelPhS_jj)
        /*0008*/ 	.word	0x0000000a


	//----- nvinfo : EIATTR_FRAME_SIZE
	.align		4
.L_1:
        /*000c*/ 	.byte	0x04, 0x11
        /*000e*/ 	.short	(.L_3 - .L_2)
	.align		4
.L_2:
        /*0010*/ 	.word	index@(_Z19imageNegativeKernelPhS_jj)
        /*0014*/ 	.word	0x00000000


	//----- nvinfo : EIATTR_REGCOUNT
	.align		4
.L_3:
        /*0018*/ 	.byte	0x04, 0x2f
        /*001a*/ 	.short	(.L_5 - .L_4)
	.align		4
.L_4:
        /*001c*/ 	.word	index@(_Z18logTransformKernelPhS_ji)
        /*0020*/ 	.word	0x00000012


	//----- nvinfo : EIATTR_FRAME_SIZE
	.align		4
.L_5:
        /*0024*/ 	.byte	0x04, 0x11
        /*0026*/ 	.short	(.L_7 - .L_6)
	.align		4
.L_6:
        /*0028*/ 	.word	index@($__internal_1_$__cuda_sm3x_div_rn_noftz_f32_slowpath)
        /*002c*/ 	.word	0x00000000


	//----- nvinfo : EIATTR_FRAME_SIZE
	.align		4
.L_7:
        /*0030*/ 	.byte	0x04, 0x11
        /*0032*/ 	.short	(.L_9 - .L_8)
	.align		4
.L_8:
        /*0034*/ 	.word	index@(_Z18logTransformKernelPhS_ji)
        /*0038*/ 	.word	0x00000000


	//----- nvinfo : EIATTR_REGCOUNT
	.align		4
.L_9:
        /*003c*/ 	.byte	0x04, 0x2f
        /*003e*/ 	.short	(.L_11 - .L_10)
	.align		4
.L_10:
        /*0040*/ 	.word	index@(_Z20gammaTransformKernelPhS_jif)
        /*0044*/ 	.word	0x0000001b


	//----- nvinfo : EIATTR_FRAME_SIZE
	.align		4
.L_11:
        /*0048*/ 	.byte	0x04, 0x11
        /*004a*/ 	.short	(.L_13 - .L_12)
	.align		4
.L_12:
        /*004c*/ 	.word	index@($__internal_0_$__cuda_sm20_div_rn_f64_full)
        /*0050*/ 	.word	0x00000000


	//----- nvinfo : EIATTR_FRAME_SIZE
	.align		4
.L_13:
        /*0054*/ 	.byte	0x04, 0x11
        /*0056*/ 	.short	(.L_15 - .L_14)
	.align		4
.L_14:
        /*0058*/ 	.word	index@(_Z20gammaTransformKernelPhS_jif)
        /*005c*/ 	.word	0x00000000


	//----- nvinfo : EIATTR_MIN_STACK_SIZE
	.align		4
.L_15:
        /*0060*/ 	.byte	0x04, 0x12
        /*0062*/ 	.short	(.L_17 - .L_16)
	.align		4
.L_16:
        /*0064*/ 	.word	index@(_Z20gammaTransformKernelPhS_jif)
        /*0068*/ 	.word	0x00000000


	//----- nvinfo : EIATTR_MIN_STACK_SIZE
	.align		4
.L_17:
        /*006c*/ 	.byte	0x04, 0x12
        /*006e*/ 	.short	(.L_19 - .L_18)
	.align		4
.L_18:
        /*0070*/ 	.word	index@(_Z18logTransformKernelPhS_ji)
        /*0074*/ 	.word	0x00000000


	//----- nvinfo : EIATTR_MIN_STACK_SIZE
	.align		4
.L_19:
        /*0078*/ 	.byte	0x04, 0x12
        /*007a*/ 	.short	(.L_21 - .L_20)
	.align		4
.L_20:
        /*007c*/ 	.word	index@(_Z19imageNegativeKernelPhS_jj)
        /*0080*/ 	.word	0x00000000
.L_21:


//--------------------- .nv.compat                --------------------------
	.section	.nv.compat,"",@"SHT_CUDA_COMPAT_INFO"
	.align	4
        /*0000*/ 	.byte	0x02, 0x09, 0x00, 0x00, 0x02, 0x02, 0x01, 0x00, 0x02, 0x05, 0x05, 0x00, 0x03, 0x07, 0x01, 0x01
        /*0010*/ 	.byte	0x02, 0x03, 0x00, 0x00, 0x02, 0x06, 0x01, 0x00, 0x04, 0x0b, 0x08, 0x00, 0x01, 0x00, 0x00, 0x00
        /*0020*/ 	.byte	0x00, 0x00, 0x00, 0x00


//--------------------- .nv.info._Z20gammaTransformKernelPhS_jif --------------------------
	.section	.nv.info._Z20gammaTransformKernelPhS_jif,"",@"SHT_CUDA_INFO"
	.sectionflags	@""
	.align	4


	//----- nvinfo : EIATTR_CUDA_API_VERSION
	.align		4
        /*0000*/ 	.byte	0x04, 0x37
        /*0002*/ 	.short	(.L_23 - .L_22)
.L_22:
        /*0004*/ 	.word	0x00000082


	//----- nvinfo : EIATTR_KPARAM_INFO
	.align		4
.L_23:
        /*0008*/ 	.byte	0x04, 0x17
        /*000a*/ 	.short	(.L_25 - .L_24)
.L_24:
        /*000c*/ 	.word	0x00000000
        /*0010*/ 	.short	0x0004
        /*0012*/ 	.short	0x0018
        /*0014*/ 	.byte	0x00, 0xf0, 0x11, 0x00


	//----- nvinfo : EIATTR_KPARAM_INFO
	.align		4
.L_25:
        /*0018*/ 	.byte	0x04, 0x17
        /*001a*/ 	.short	(.L_27 - .L_26)
.L_26:
        /*001c*/ 	.word	0x00000000
        /*0020*/ 	.short	0x0003
        /*0022*/ 	.short	0x0014
        /*0024*/ 	.byte	0x00, 0xf0, 0x11, 0x00


	//----- nvinfo : EIATTR_KPARAM_INFO
	.align		4
.L_27:
        /*0028*/ 	.byte	0x04, 0x17
        /*002a*/ 	.short	(.L_29 - .L_28)
.L_28:
        /*002c*/ 	.word	0x00000000
        /*0030*/ 	.short	0x0002
        /*0032*/ 	.short	0x0010
        /*0034*/ 	.byte	0x00, 0xf0, 0x11, 0x00


	//----- nvinfo : EIATTR_KPARAM_INFO
	.align		4
.L_29:
        /*0038*/ 	.byte	0x04, 0x17
        /*003a*/ 	.short	(.L_31 - .L_30)
.L_30:
        /*003c*/ 	.word	0x00000000
        /*0040*/ 	.short	0x0001
        /*0042*/ 	.short	0x0008
        /*0044*/ 	.byte	0x00, 0xf5, 0x21, 0x00


	//----- nvinfo : EIATTR_KPARAM_INFO
	.align		4
.L_31:
        /*0048*/ 	.byte	0x04, 0x17
        /*004a*/ 	.short	(.L_33 - .L_32)
.L_32:
        /*004c*/ 	.word	0x00000000
        /*0050*/ 	.short	0x0000
        /*0052*/ 	.short	0x0000
        /*0054*/ 	.byte	0x00, 0xf5, 0x21, 0x00


	//----- nvinfo : EIATTR_SPARSE_MMA_MASK
	.align		4
.L_33:
        /*0058*/ 	.byte	0x03, 0x50
        /*005a*/ 	.short	0x0000


	//----- nvinfo : EIATTR_MAXREG_COUNT
	.align		4
        /*005c*/ 	.byte	0x03, 0x1b
        /*005e*/ 	.short	0x00ff


	//----- nvinfo : EIATTR_MERCURY_ISA_VERSION
	.align		4
        /*0060*/ 	.byte	0x03, 0x5f
        /*0062*/ 	.short	0x0101


	//----- nvinfo : EIATTR_VRC_CTA_INIT_COUNT
	.align		4
        /*0064*/ 	.byte	0x02, 0x4a
	.zero		1
	.zero		1


	//----- nvinfo : EIATTR_EXIT_INSTR_OFFSETS
	.align		4
        /*0068*/ 	.byte	0x04, 0x1c
        /*006a*/ 	.short	(.L_35 - .L_34)


	//   ....[0]....
.L_34:
        /*006c*/ 	.word	0x00000070


	//   ....[1]....
        /*0070*/ 	.word	0x00000850


	//----- nvinfo : EIATTR_CRS_STACK_SIZE
	.align		4
.L_35:
        /*0074*/ 	.byte	0x04, 0x1e
        /*0076*/ 	.short	(.L_37 - .L_36)
.L_36:
        /*0078*/ 	.word	0x00000000


	//----- nvinfo : EIATTR_CBANK_PARAM_SIZE
	.align		4
.L_37:
        /*007c*/ 	.byte	0x03, 0x19
        /*007e*/ 	.short	0x001c


	//----- nvinfo : EIATTR_PARAM_CBANK
	.align		4
        /*0080*/ 	.byte	0x04, 0x0a
        /*0082*/ 	.short	(.L_39 - .L_38)
	.align		4
.L_38:
        /*0084*/ 	.word	index@(.nv.constant0._Z20gammaTransformKernelPhS_jif)
        /*0088*/ 	.short	0x0380
        /*008a*/ 	.short	0x001c


	//----- nvinfo : EIATTR_SW_WAR
	.align		4
.L_39:
        /*008c*/ 	.byte	0x04, 0x36
        /*008e*/ 	.short	(.L_41 - .L_40)
.L_40:
        /*0090*/ 	.word	0x00000008
.L_41:


//--------------------- .nv.info._Z18logTransformKernelPhS_ji --------------------------
	.section	.nv.info._Z18logTransformKernelPhS_ji,"",@"SHT_CUDA_INFO"
	.sectionflags	@""
	.align	4


	//----- nvinfo : EIATTR_CUDA_API_VERSION
	.align		4
        /*0000*/ 	.byte	0x04, 0x37
        /*0002*/ 	.short	(.L_43 - .L_42)
.L_42:
        /*0004*/ 	.word	0x00000082


	//----- nvinfo : EIATTR_KPARAM_INFO
	.align		4
.L_43:
        /*0008*/ 	.byte	0x04, 0x17
        /*000a*/ 	.short	(.L_45 - .L_44)
.L_44:
        /*000c*/ 	.word	0x00000000
        /*0010*/ 	.short	0x0003
        /*0012*/ 	.short	0x0014
        /*0014*/ 	.byte	0x00, 0xf0, 0x11, 0x00


	//----- nvinfo : EIATTR_KPARAM_INFO
	.align		4
.L_45:
        /*0018*/ 	.byte	0x04, 0x17
        /*001a*/ 	.short	(.L_47 - .L_46)
.L_46:
        /*001c*/ 	.word	0x00000000
        /*0020*/ 	.short	0x0002
        /*0022*/ 	.short	0x0010
        /*0024*/ 	.byte	0x00, 0xf0, 0x11, 0x00


	//----- nvinfo : EIATTR_KPARAM_INFO
	.align		4
.L_47:
        /*0028*/ 	.byte	0x04, 0x17
        /*002a*/ 	.short	(.L_49 - .L_48)
.L_48:
        /*002c*/ 	.word	0x00000000
        /*0030*/ 	.short	0x0001
        /*0032*/ 	.short	0x0008
        /*0034*/ 	.byte	0x00, 0xf5, 0x21, 0x00


	//----- nvinfo : EIATTR_KPARAM_INFO
	.align		4
.L_49:
        /*0038*/ 	.byte	0x04, 0x17
        /*003a*/ 	.short	(.L_51 - .L_50)
.L_50:
        /*003c*/ 	.word	0x00000000
        /*0040*/ 	.short	0x0000
        /*0042*/ 	.short	0x0000
        /*0044*/ 	.byte	0x00, 0xf5, 0x21, 0x00


	//----- nvinfo : EIATTR_SPARSE_MMA_MASK
	.align		4
.L_51:
        /*0048*/ 	.byte	0x03, 0x50
        /*004a*/ 	.short	0x0000


	//----- nvinfo : EIATTR_MAXREG_COUNT
	.align		4
        /*004c*/ 	.byte	0x03, 0x1b
        /*004e*/ 	.short	0x00ff


	//----- nvinfo : EIATTR_MERCURY_ISA_VERSION
	.align		4
        /*0050*/ 	.byte	0x03, 0x5f
        /*0052*/ 	.short	0x0101


	//----- nvinfo : EIATTR_VRC_CTA_INIT_COUNT
	.align		4
        /*0054*/ 	.byte	0x02, 0x4a
	.zero		1
	.zero		1


	//----- nvinfo : EIATTR_EXIT_INSTR_OFFSETS
	.align		4
        /*0058*/ 	.byte	0x04, 0x1c
        /*005a*/ 	.short	(.L_53 - .L_52)


	//   ....[0]....
.L_52:
        /*005c*/ 	.word	0x00000070


	//   ....[1]....
        /*0060*/ 	.word	0x000005c0


	//----- nvinfo : EIATTR_CRS_STACK_SIZE
	.align		4
.L_53:
        /*0064*/ 	.byte	0x04, 0x1e
        /*0066*/ 	.short	(.L_55 - .L_54)
.L_54:
        /*0068*/ 	.word	0x00000000


	//----- nvinfo : EIATTR_CBANK_PARAM_SIZE
	.align		4
.L_55:
        /*006c*/ 	.byte	0x03, 0x19
        /*006e*/ 	.short	0x0018


	//----- nvinfo : EIATTR_PARAM_CBANK
	.align		4
        /*0070*/ 	.byte	0x04, 0x0a
        /*0072*/ 	.short	(.L_57 - .L_56)
	.align		4
.L_56:
        /*0074*/ 	.word	index@(.nv.constant0._Z18logTransformKernelPhS_ji)
        /*0078*/ 	.short	0x0380
        /*007a*/ 	.short	0x0018


	//----- nvinfo : EIATTR_SW_WAR
	.align		4
.L_57:
        /*007c*/ 	.byte	0x04, 0x36
        /*007e*/ 	.short	(.L_59 - .L_58)
.L_58:
        /*0080*/ 	.word	0x00000008
.L_59:


//--------------------- .nv.info._Z19imageNegativeKernelPhS_jj --------------------------
	.section	.nv.info._Z19imageNegativeKernelPhS_jj,"",@"SHT_CUDA_INFO"
	.sectionflags	@""
	.align	4


	//----- nvinfo : EIATTR_CUDA_API_VERSION
	.align		4
        /*0000*/ 	.byte	0x04, 0x37
        /*0002*/ 	.short	(.L_61 - .L_60)
.L_60:
        /*0004*/ 	.word	0x00000082


	//----- nvinfo : EIATTR_KPARAM_INFO
	.align		4
.L_61:
        /*0008*/ 	.byte	0x04, 0x17
        /*000a*/ 	.short	(.L_63 - .L_62)
.L_62:
        /*000c*/ 	.word	0x00000000
        /*0010*/ 	.short	0x0003
        /*0012*/ 	.short	0x0014
        /*0014*/ 	.byte	0x00, 0xf0, 0x11, 0x00


	//----- nvinfo : EIATTR_KPARAM_INFO
	.align		4
.L_63:
        /*0018*/ 	.byte	0x04, 0x17
        /*001a*/ 	.short	(.L_65 - .L_64)
.L_64:
        /*001c*/ 	.word	0x00000000
        /*0020*/ 	.short	0x0002
        /*0022*/ 	.short	0x0010
        /*0024*/ 	.byte	0x00, 0xf0, 0x11, 0x00


	//----- nvinfo : EIATTR_KPARAM_INFO
	.align		4
.L_65:
        /*0028*/ 	.byte	0x04, 0x17
        /*002a*/ 	.short	(.L_67 - .L_66)
.L_66:
        /*002c*/ 	.word	0x00000000
        /*0030*/ 	.short	0x0001
        /*0032*/ 	.short	0x0008
        /*0034*/ 	.byte	0x00, 0xf5, 0x21, 0x00


	//----- nvinfo : EIATTR_KPARAM_INFO
	.align		4
.L_67:
        /*0038*/ 	.byte	0x04, 0x17
        /*003a*/ 	.short	(.L_69 - .L_68)
.L_68:
        /*003c*/ 	.word	0x00000000
        /*0040*/ 	.short	0x0000
        /*0042*/ 	.short	0x0000
        /*0044*/ 	.byte	0x00, 0xf5, 0x21, 0x00


	//----- nvinfo : EIATTR_SPARSE_MMA_MASK
	.align		4
.L_69:
        /*0048*/ 	.byte	0x03, 0x50
        /*004a*/ 	.short	0x0000


	//----- nvinfo : EIATTR_MAXREG_COUNT
	.align		4
        /*004c*/ 	.byte	0x03, 0x1b
        /*004e*/ 	.short	0x00ff


	//----- nvinfo : EIATTR_MERCURY_ISA_VERSION
	.align		4
        /*0050*/ 	.byte	0x03, 0x5f
        /*0052*/ 	.short	0x0101


	//----- nvinfo : EIATTR_VRC_CTA_INIT_COUNT
	.align		4
        /*0054*/ 	.byte	0x02, 0x4a
	.zero		1
	.zero		1


	//----- nvinfo : EIATTR_EXIT_INSTR_OFFSETS
	.align		4
        /*0058*/ 	.byte	0x04, 0x1c
        /*005a*/ 	.short	(.L_71 - .L_70)


	//   ....[0]....
.L_70:
        /*005c*/ 	.word	0x00000070


	//   ....[1]....
        /*0060*/ 	.word	0x00000190


	//----- nvinfo : EIATTR_CRS_STACK_SIZE
	.align		4
.L_71:
        /*0064*/ 	.byte	0x04, 0x1e
        /*0066*/ 	.short	(.L_73 - .L_72)
.L_72:
        /*0068*/ 	.word	0x00000000


	//----- nvinfo : EIATTR_CBANK_PARAM_SIZE
	.align		4
.L_73:
        /*006c*/ 	.byte	0x03, 0x19
        /*006e*/ 	.short	0x0018


	//----- nvinfo : EIATTR_PARAM_CBANK
	.align		4
        /*0070*/ 	.byte	0x04, 0x0a
        /*0072*/ 	.short	(.L_75 - .L_74)
	.align		4
.L_74:
        /*0074*/ 	.word	index@(.nv.constant0._Z19imageNegativeKernelPhS_jj)
        /*0078*/ 	.short	0x0380
        /*007a*/ 	.short	0x0018


	//----- nvinfo : EIATTR_SW_WAR
	.align		4
.L_75:
        /*007c*/ 	.byte	0x04, 0x36
        /*007e*/ 	.short	(.L_77 - .L_76)
.L_76:
        /*0080*/ 	.word	0x00000008
.L_77:


//--------------------- .nv.callgraph             --------------------------
	.section	.nv.callgraph,"",@"SHT_CUDA_CALLGRAPH"
	.align	4
	.sectionentsize	8
	.align		4
        /*0000*/ 	.word	0x00000000
	.align		4
        /*0004*/ 	.word	0xffffffff
	.align		4
        /*0008*/ 	.word	0x00000000
	.align		4
        /*000c*/ 	.word	0xfffffffe
	.align		4
        /*0010*/ 	.word	0x00000000
	.align		4
        /*0014*/ 	.word	0xfffffffd
	.align		4
        /*0018*/ 	.word	0x00000000
	.align		4
        /*001c*/ 	.word	0xfffffffc


//--------------------- .text._Z20gammaTransformKernelPhS_jif --------------------------
	.section	.text._Z20gammaTransformKernelPhS_jif,"ax",@progbits
	.align	128
        .global         _Z20gammaTransformKernelPhS_jif
        .type           _Z20gammaTransformKernelPhS_jif,@function
        .size           _Z20gammaTransformKernelPhS_jif,(.L_x_27 - _Z20gammaTransformKernelPhS_jif)
        .other          _Z20gammaTransformKernelPhS_jif,@"STO_CUDA_ENTRY STV_DEFAULT"
_Z20gammaTransformKernelPhS_jif:
.text._Z20gammaTransformKernelPhS_jif:
[----:B------:R-:W-:Y:S01]  /*0000*/  LDC R1, c[0x0][0x37c] ;  /* 0x0000df00ff017b82 */ /* 0x000fe20000000800 */
[----:B------:R-:W0:Y:S01]  /*0010*/  S2R R9, SR_TID.X ;  /* 0x0000000000097919 */ /* 0x000e220000002100 */
[----:B------:R-:W0:Y:S01]  /*0020*/  LDCU UR4, c[0x0][0x360] ;  /* 0x00006c00ff0477ac */ /* 0x000e220008000800 */
[----:B------:R-:W0:Y:S01]  /*0030*/  S2R R0, SR_CTAID.X ;  /* 0x0000000000007919 */ /* 0x000e220000002500 */
[----:B------:R-:W1:Y:S01]  /*0040*/  LDCU UR5, c[0x0][0x390] ;  /* 0x00007200ff0577ac */ /* 0x000e620008000800 */
[----:B0-----:R-:W-:-:S05]  /*0050*/  IMAD R9, R0, UR4, R9 ;  /* 0x0000000400097c24 */ /* 0x001fca000f8e0209 */
[----:B-1----:R-:W-:-:S13]  /*0060*/  ISETP.GE.U32.AND P0, PT, R9, UR5, PT ;  /* 0x0000000509007c0c */ /* 0x002fda000bf06070 */
[----:B------:R-:W-:Y:S05]  /*0070*/  @P0 EXIT ;  /* 0x000000000000094d */ /* 0x000fea0003800000 */
[----:B------:R-:W0:Y:S01]  /*0080*/  LDC R3, c[0x0][0x398] ;  /* 0x0000e600ff037b82 */ /* 0x000e220000000800 */
[----:B------:R-:W1:Y:S01]  /*0090*/  LDCU UR8, c[0x0][0x394] ;  /* 0x00007280ff0877ac */ /* 0x000e620008000800 */
[----:B------:R-:W2:Y:S06]  /*00a0*/  LDCU UR5, c[0x0][0x370] ;  /* 0x00006e00ff0577ac */ /* 0x000eac0008000800 */
[----:B------:R-:W3:Y:S01]  /*00b0*/  LDC R11, c[0x0][0x398] ;  /* 0x0000e600ff0b7b82 */ /* 0x000ee20000000800 */
[----:B------:R-:W4:Y:S01]  /*00c0*/  LDCU.64 UR6, c[0x0][0x358] ;  /* 0x00006b00ff0677ac */ /* 0x000f220008000a00 */
[----:B------:R-:W0:Y:S01]  /*00d0*/  LDCU UR9, c[0x0][0x390] ;  /* 0x00007200ff0977ac */ /* 0x000e220008000800 */
[----:B------:R-:W0:Y:S01]  /*00e0*/  LDCU.64 UR10, c[0x0][0x380] ;  /* 0x00007000ff0a77ac */ /* 0x000e220008000a00 */
[----:B-1----:R-:W-:Y:S01]  /*00f0*/  I2FP.F32.S32 R8, UR8 ;  /* 0x0000000800087c45 */ /* 0x002fe20008201400 */
[----:B------:R-:W1:Y:S01]  /*0100*/  LDCU.64 UR12, c[0x0][0x388] ;  /* 0x00007100ff0c77ac */ /* 0x000e620008000a00 */
[----:B0-----:R-:W-:Y:S01]  /*0110*/  FMUL R0, R3, 0.5 ;  /* 0x3f00000003007820 */ /* 0x001fe20000400000 */
[----:B--2---:R-:W-:-:S05]  /*0120*/  UIMAD UR4, UR4, UR5, URZ ;  /* 0x00000005040472a4 */ /* 0x004fca000f8e02ff */
[----:B------:R-:W0:Y:S02]  /*0130*/  FRND.TRUNC R0, R0 ;  /* 0x0000000000007307 */ /* 0x000e24000020d000 */
[----:B0-----:R-:W-:-:S04]  /*0140*/  FADD R10, R0, R0 ;  /* 0x00000000000a7221 */ /* 0x001fc80000000000 */
[----:B-1-34-:R-:W-:-:S07]  /*0150*/  FADD R10, -R10, R3 ;  /* 0x000000030a0a7221 */ /* 0x01afce0000000100 */
.L_x_4:
[----:B------:R-:W-:-:S05]  /*0160*/  IADD3 R12, P0, PT, R9, UR10, RZ ;  /* 0x0000000a090c7c10 */ /* 0x000fca000ff1e0ff */
[----:B------:R-:W-:-:S05]  /*0170*/  IMAD.X R13, RZ, RZ, UR11, P0 ;  /* 0x0000000bff0d7e24 */ /* 0x000fca00080e06ff */
[----:B------:R-:W2:Y:S01]  /*0180*/  LDG.E.U8 R14, desc[UR6][R12.64] ;  /* 0x000000060c0e7981 */ /* 0x000ea2000c1e1100 */
[----:B0-----:R-:W0:Y:S01]  /*0190*/  MUFU.RCP64H R3, 255 ;  /* 0x406fe00000037908 */ /* 0x001e220000001800 */
[----:B------:R-:W-:Y:S02]  /*01a0*/  HFMA2 R7, -RZ, RZ, 2.216796875, -512 ;  /* 0x406fe000ff077431 */ /* 0x000fe400000001ff */
[----:B------:R-:W-:Y:S01]  /*01b0*/  IMAD.MOV.U32 R6, RZ, RZ, 0x0 ;  /* 0x00000000ff067424 */ /* 0x000fe200078e00ff */
[----:B------:R-:W-:Y:S01]  /*01c0*/  BSSY.RECONVERGENT B0, `(.L_x_0) ;  /* 0x0000014000007945 */ /* 0x000fe20003800200 */
[----:B------:R-:W-:Y:S02]  /*01d0*/  IMAD.MOV.U32 R2, RZ, RZ, 0x1 ;  /* 0x00000001ff027424 */ /* 0x000fe400078e00ff */
[----:B------:R-:W-:Y:S01]  /*01e0*/  IMAD.MOV.U32 R0, RZ, RZ, R9 ;  /* 0x000000ffff007224 */ /* 0x000fe200078e0009 */
[----:B------:R-:W-:-:S04]  /*01f0*/  IADD3 R9, PT, PT, R9, UR4, RZ ;  /* 0x0000000409097c10 */ /* 0x000fc8000fffe0ff */
[----:B------:R-:W-:Y:S01]  /*0200*/  ISETP.GE.U32.AND P1, PT, R9, UR9, PT ;  /* 0x0000000909007c0c */ /* 0x000fe2000bf26070 */
[----:B0-----:R-:W-:-:S08]  /*0210*/  DFMA R4, R2, -R6, 1 ;  /* 0x3ff000000204742b */ /* 0x001fd00000000806 */
[----:B------:R-:W-:-:S08]  /*0220*/  DFMA R4, R4, R4, R4 ;  /* 0x000000040404722b */ /* 0x000fd00000000004 */
[----:B------:R-:W-:-:S08]  /*0230*/  DFMA R2, R2, R4, R2 ;  /* 0x000000040202722b */ /* 0x000fd00000000002 */
[----:B------:R-:W-:-:S08]  /*0240*/  DFMA R6, R2, -R6, 1 ;  /* 0x3ff000000206742b */ /* 0x000fd00000000806 */
[----:B------:R-:W-:Y:S01]  /*0250*/  DFMA R2, R2, R6, R2 ;  /* 0x000000060202722b */ /* 0x000fe20000000002 */
[----:B--2---:R-:W0:Y:S07]  /*0260*/  I2F.F64.U16 R4, R14 ;  /* 0x0000000e00047312 */ /* 0x004e2e0000101800 */
[----:B0-----:R-:W-:Y:S01]  /*0270*/  DMUL R6, R4, R2 ;  /* 0x0000000204067228 */ /* 0x001fe20000000000 */
[----:B------:R-:W-:-:S07]  /*0280*/  FSETP.GEU.AND P2, PT, |R5|, 6.5827683646048100446e-37, PT ;  /* 0x036000000500780b */ /* 0x000fce0003f4e200 */
[----:B------:R-:W-:-:S08]  /*0290*/  DFMA R12, R6, -255, R4 ;  /* 0xc06fe000060c782b */ /* 0x000fd00000000004 */
[----:B------:R-:W-:-:S10]  /*02a0*/  DFMA R2, R2, R12, R6 ;  /* 0x0000000c0202722b */ /* 0x000fd40000000006 */
[----:B------:R-:W-:-:S05]  /*02b0*/  FFMA R6, RZ, 3.748046875, R3 ;  /* 0x406fe000ff067823 */ /* 0x000fca0000000003 */
[----:B------:R-:W-:-:S13]  /*02c0*/  FSETP.GT.AND P0, PT, |R6|, 1.469367938527859385e-39, PT ;  /* 0x001000000600780b */ /* 0x000fda0003f04200 */
[----:B------:R-:W-:Y:S05]  /*02d0*/  @P0 BRA P2, `(.L_x_1) ;  /* 0x0000000000080947 */ /* 0x000fea0001000000 */
[----:B------:R-:W-:-:S07]  /*02e0*/  MOV R12, 0x300 ;  /* 0x00000300000c7802 */ /* 0x000fce0000000f00 */
[----:B------:R-:W-:Y:S05]  /*02f0*/  CALL.REL.NOINC `($__internal_0_$__cuda_sm20_div_rn_f64_full) ;  /* 0x0000000400587944 */ /* 0x000fea0003c00000 */
.L_x_1:
[----:B------:R-:W-:Y:S05]  /*0300*/  BSYNC.RECONVERGENT B0 ;  /* 0x0000000000007941 */ /* 0x000fea0003800200 */
.L_x_0:
[----:B------:R-:W0:Y:S01]  /*0310*/  F2F.F32.F64 R2, R2 ;  /* 0x0000000200027310 */ /* 0x000e220000301000 */
[----:B------:R-:W-:Y:S01]  /*0320*/  BSSY.RECONVERGENT B0, `(.L_x_2) ;  /* 0x000004b000007945 */ /* 0x000fe20003800200 */
[----:B------:R-:W-:Y:S01]  /*0330*/  IMAD.MOV.U32 R5, RZ, RZ, 0x3f800000 ;  /* 0x3f800000ff057424 */ /* 0x000fe200078e00ff */
[----:B0-----:R-:W-:-:S04]  /*0340*/  FSETP.NEU.AND P0, PT, R2, 1, PT ;  /* 0x3f8000000200780b */ /* 0x001fc80003f0d000 */
[----:B------:R-:W-:-:S13]  /*0350*/  FSETP.EQ.OR P0, PT, R11, RZ, !P0 ;  /* 0x000000ff0b00720b */ /* 0x000fda0004702400 */
[----:B------:R-:W-:Y:S05]  /*0360*/  @P0 BRA `(.L_x_3) ;  /* 0x0000000400180947 */ /* 0x000fea0003800000 */
[----:B------:R-:W-:-:S04]  /*0370*/  FSETP.NAN.AND P0, PT, |R11|, |R11|, PT ;  /* 0x4000000b0b00720b */ /* 0x000fc80003f08200 */
[----:B------:R-:W-:-:S13]  /*0380*/  FSETP.NUM.AND P0, PT, |R2|, |R2|, !P0 ;  /* 0x400000020200720b */ /* 0x000fda0004707200 */
[----:B------:R-:W-:Y:S01]  /*0390*/  @!P0 FADD R5, R2, R11 ;  /* 0x0000000b02058221 */ /* 0x000fe20000000000 */
[----:B------:R-:W-:Y:S06]  /*03a0*/  @!P0 BRA `(.L_x_3) ;  /* 0x0000000400088947 */ /* 0x000fec0003800000 */
[C---:B------:R-:W-:Y:S01]  /*03b0*/  FMUL R3, |R2|.reuse, 16777216 ;  /* 0x4b80000002037820 */ /* 0x040fe20000400200 */
[----:B------:R-:W-:Y:S01]  /*03c0*/  FSETP.GEU.AND P0, PT, |R2|, 1.175494350822287508e-38, PT ;  /* 0x008000000200780b */ /* 0x000fe20003f0e200 */
[----:B------:R-:W-:-:S03]  /*03d0*/  IMAD.MOV.U32 R15, RZ, RZ, 0x3a2c32e4 ;  /* 0x3a2c32e4ff0f7424 */ /* 0x000fc600078e00ff */
[----:B------:R-:W-:-:S05]  /*03e0*/  FSEL R3, R3, |R2|, !P0 ;  /* 0x4000000203037208 */ /* 0x000fca0004000000 */
[----:B------:R-:W-:-:S05]  /*03f0*/  VIADD R4, R3, 0xc0cafb0d ;  /* 0xc0cafb0d03047836 */ /* 0x000fca0000000000 */
[----:B------:R-:W-:-:S04]  /*0400*/  LOP3.LUT R4, R4, 0xff800000, RZ, 0xc0, !PT ;  /* 0xff80000004047812 */ /* 0x000fc800078ec0ff */
[-C--:B------:R-:W-:Y:S02]  /*0410*/  IADD3 R3, PT, PT, R3, -R4.reuse, RZ ;  /* 0x8000000403037210 */ /* 0x080fe40007ffe0ff */
[----:B------:R-:W-:-:S03]  /*0420*/  I2FP.F32.S32 R4, R4 ;  /* 0x0000000400047245 */ /* 0x000fc60000201400 */
[C---:B------:R-:W-:Y:S01]  /*0430*/  FADD R6, R3.reuse, 1 ;  /* 0x3f80000003067421 */ /* 0x040fe20000000000 */
[----:B------:R-:W-:Y:S01]  /*0440*/  FADD R5, R3, -1 ;  /* 0xbf80000003057421 */ /* 0x000fe20000000000 */
[----:B------:R-:W-:Y:S02]  /*0450*/  FSEL R3, RZ, -24, P0 ;  /* 0xc1c00000ff037808 */ /* 0x000fe40000000000 */
[----:B------:R-:W-:Y:S01]  /*0460*/  FSETP.NEU.AND P0, PT, |R2|, +INF , PT ;  /* 0x7f8000000200780b */ /* 0x000fe20003f0d200 */
[----:B------:R-:W-:Y:S01]  /*0470*/  FADD R7, R5, R5 ;  /* 0x0000000505077221 */ /* 0x000fe20000000000 */
[----:B------:R-:W0:Y:S01]  /*0480*/  MUFU.RCP R6, R6 ;  /* 0x0000000600067308 */ /* 0x000e220000001000 */
[----:B------:R-:W-:Y:S01]  /*0490*/  FFMA R4, R4, 1.1920928955078125e-07, R3 ;  /* 0x3400000004047823 */ /* 0x000fe20000000003 */
[----:B------:R-:W-:-:S04]  /*04a0*/  FSETP.NEU.AND P0, PT, R2, RZ, P0 ;  /* 0x000000ff0200720b */ /* 0x000fc8000070d000 */
[----:B------:R-:W-:Y:S02]  /*04b0*/  FSETP.GEU.OR P3, PT, R11, RZ, P0 ;  /* 0x000000ff0b00720b */ /* 0x000fe4000076e400 */
[----:B------:R-:W-:-:S07]  /*04c0*/  FSETP.NEU.AND P5, PT, |R10|, 1, !P0 ;  /* 0x3f8000000a00780b */ /* 0x000fce00047ad200 */
[----:B------:R-:W-:Y:S01]  /*04d0*/  @!P0 FADD R2, R2, R2 ;  /* 0x0000000202028221 */ /* 0x000fe20000000000 */
[----:B0-----:R-:W-:-:S04]  /*04e0*/  FMUL R7, R6, R7 ;  /* 0x0000000706077220 */ /* 0x001fc80000400000 */
[----:B------:R-:W-:Y:S01]  /*04f0*/  @!P3 LOP3.LUT R2, R2, 0x7f800000, RZ, 0x3c, !PT ;  /* 0x7f8000000202b812 */ /* 0x000fe200078e3cff */
[----:B------:R-:W-:Y:S01]  /*0500*/  FADD R13, R5, -R7 ;  /* 0x80000007050d7221 */ /* 0x000fe20000000000 */
[C---:B------:R-:W-:Y:S01]  /*0510*/  FMUL R12, R7.reuse, R7 ;  /* 0x00000007070c7220 */ /* 0x040fe20000400000 */
[----:B------:R-:W-:Y:S01]  /*0520*/  FFMA R3, R7, 1.4426950216293334961, R4 ;  /* 0x3fb8aa3b07037823 */ /* 0x000fe20000000004 */
[----:B------:R-:W-:Y:S01]  /*0530*/  @P5 LOP3.LUT R2, R2, 0x7fffffff, RZ, 0xc0, !PT ;  /* 0x7fffffff02025812 */ /* 0x000fe200078ec0ff */
[----:B------:R-:W-:Y:S01]  /*0540*/  FADD R14, R13, R13 ;  /* 0x0000000d0d0e7221 */ /* 0x000fe20000000000 */
[----:B------:R-:W-:Y:S01]  /*0550*/  FFMA R13, R12, R15, 0.0032181653659790754318 ;  /* 0x3b52e7db0c0d7423 */ /* 0x000fe2000000000f */
[----:B------:R-:W-:Y:S02]  /*0560*/  FADD R4, R4, -R3 ;  /* 0x8000000304047221 */ /* 0x000fe40000000000 */
[----:B------:R-:W-:Y:S01]  /*0570*/  FFMA R5, R5, -R7, R14 ;  /* 0x8000000705057223 */ /* 0x000fe2000000000e */
[----:B------:R-:W-:Y:S01]  /*0580*/  FFMA R13, R12, R13, 0.018033718690276145935 ;  /* 0x3c93bb730c0d7423 */ /* 0x000fe2000000000d */
[----:B------:R-:W-:-:S02]  /*0590*/  FFMA R4, R7, 1.4426950216293334961, R4 ;  /* 0x3fb8aa3b07047823 */ /* 0x000fc40000000004 */
[----:B------:R-:W-:Y:S01]  /*05a0*/  FMUL R5, R6, R5 ;  /* 0x0000000506057220 */ /* 0x000fe20000400000 */
[----:B------:R-:W-:-:S03]  /*05b0*/  FFMA R13, R12, R13, 0.12022458761930465698 ;  /* 0x3df6384f0c0d7423 */ /* 0x000fc6000000000d */
[----:B------:R-:W-:Y:S01]  /*05c0*/  FFMA R4, R5, 1.4426950216293334961, R4 ;  /* 0x3fb8aa3b05047823 */ /* 0x000fe20000000004 */
[----:B------:R-:W-:-:S03]  /*05d0*/  FMUL R12, R12, R13 ;  /* 0x0000000d0c0c7220 */ /* 0x000fc60000400000 */
[----:B------:R-:W-:Y:S01]  /*05e0*/  FFMA R6, R7, 1.9251366722983220825e-08, R4 ;  /* 0x32a55e3407067823 */ /* 0x000fe20000000004 */
[----:B------:R-:W-:-:S04]  /*05f0*/  FMUL R4, R12, 3 ;  /* 0x404000000c047820 */ /* 0x000fc80000400000 */
[----:B------:R-:W-:-:S04]  /*0600*/  FFMA R5, R5, R4, R6 ;  /* 0x0000000405057223 */ /* 0x000fc80000000006 */
[----:B------:R-:W-:-:S04]  /*0610*/  FFMA R12, R7, R12, R5 ;  /* 0x0000000c070c7223 */ /* 0x000fc80000000005 */
[----:B------:R-:W-:-:S04]  /*0620*/  FADD R4, R3, R12 ;  /* 0x0000000c03047221 */ /* 0x000fc80000000000 */
[----:B------:R-:W-:Y:S01]  /*0630*/  FMUL R5, R4, R11 ;  /* 0x0000000b04057220 */ /* 0x000fe20000400000 */
[----:B------:R-:W-:-:S03]  /*0640*/  FADD R3, -R3, R4 ;  /* 0x0000000403037221 */ /* 0x000fc60000000100 */
[----:B------:R-:W0:Y:S01]  /*0650*/  FRND R6, R5 ;  /* 0x0000000500067307 */ /* 0x000e220000201000 */
[----:B------:R-:W-:Y:S01]  /*0660*/  FADD R3, R12, -R3 ;  /* 0x800000030c037221 */ /* 0x000fe20000000000 */
[-C--:B------:R-:W-:Y:S01]  /*0670*/  FFMA R4, R4, R11.reuse, -R5 ;  /* 0x0000000b04047223 */ /* 0x080fe20000000805 */
[----:B------:R-:W-:Y:S01]  /*0680*/  IMAD.MOV.U32 R12, RZ, RZ, 0x391fcb8e ;  /* 0x391fcb8eff0c7424 */ /* 0x000fe200078e00ff */
[----:B------:R-:W-:Y:S02]  /*0690*/  FSETP.GT.AND P2, PT, |R5|, 152, PT ;  /* 0x431800000500780b */ /* 0x000fe40003f44200 */
[----:B------:R-:W-:Y:S02]  /*06a0*/  FFMA R4, R3, R11, R4 ;  /* 0x0000000b03047223 */ /* 0x000fe40000000004 */
[----:B------:R-:W1:Y:S01]  /*06b0*/  F2I.NTZ R7, R5 ;  /* 0x0000000500077305 */ /* 0x000e620000203100 */
[----:B0-----:R-:W-:Y:S01]  /*06c0*/  FADD R3, R5, -R6 ;  /* 0x8000000605037221 */ /* 0x001fe20000000000 */
[----:B------:R-:W-:-:S03]  /*06d0*/  FSETP.GT.AND P4, PT, R6, RZ, PT ;  /* 0x000000ff0600720b */ /* 0x000fc60003f84000 */
[----:B------:R-:W-:-:S04]  /*06e0*/  FADD R3, R3, R4 ;  /* 0x0000000403037221 */ /* 0x000fc80000000000 */
[----:B------:R-:W-:-:S04]  /*06f0*/  FFMA R4, R3, R12, 0.0013391353422775864601 ;  /* 0x3aaf85ed03047423 */ /* 0x000fc8000000000c */
[----:B------:R-:W-:-:S04]  /*0700*/  FFMA R4, R3, R4, 0.0096188392490148544312 ;  /* 0x3c1d985603047423 */ /* 0x000fc80000000004 */
[----:B------:R-:W-:-:S04]  /*0710*/  FFMA R4, R3, R4, 0.055503588169813156128 ;  /* 0x3d6357bb03047423 */ /* 0x000fc80000000004 */
[----:B------:R-:W-:-:S04]  /*0720*/  FFMA R4, R3, R4, 0.24022644758224487305 ;  /* 0x3e75fdec03047423 */ /* 0x000fc80000000004 */
[----:B------:R-:W-:Y:S01]  /*0730*/  FFMA R6, R3, R4, 0.69314718246459960938 ;  /* 0x3f31721803067423 */ /* 0x000fe20000000004 */
[----:B------:R-:W-:Y:S02]  /*0740*/  SEL R4, RZ, 0x83000000, P4 ;  /* 0x83000000ff047807 */ /* 0x000fe40002000000 */
[----:B------:R-:W-:Y:S01]  /*0750*/  FSETP.GEU.AND P4, PT, R5, RZ, PT ;  /* 0x000000ff0500720b */ /* 0x000fe20003f8e000 */
[----:B------:R-:W-:Y:S01]  /*0760*/  FFMA R6, R3, R6, 1 ;  /* 0x3f80000003067423 */ /* 0x000fe20000000006 */
[----:B------:R-:W-:Y:S01]  /*0770*/  IADD3 R3, PT, PT, R4, 0x7f000000, RZ ;  /* 0x7f00000004037810 */ /* 0x000fe20007ffe0ff */
[----:B-1----:R-:W-:Y:S01]  /*0780*/  IMAD R7, R7, 0x800000, -R4 ;  /* 0x0080000007077824 */ /* 0x002fe200078e0a04 */
[----:B------:R-:W-:-:S03]  /*0790*/  FSEL R5, RZ, +INF , !P4 ;  /* 0x7f800000ff057808 */ /* 0x000fc60006000000 */
[----:B------:R-:W-:-:S04]  /*07a0*/  FMUL R6, R3, R6 ;  /* 0x0000000603067220 */ /* 0x000fc80000400000 */
[----:B------:R-:W-:Y:S01]  /*07b0*/  @!P2 FMUL R5, R7, R6 ;  /* 0x000000060705a220 */ /* 0x000fe20000400000 */
[----:B------:R-:W-:-:S07]  /*07c0*/  @!P0 IMAD.MOV.U32 R5, RZ, RZ, R2 ;  /* 0x000000ffff058224 */ /* 0x000fce00078e0002 */
.L_x_3:
[----:B------:R-:W-:Y:S05]  /*07d0*/  BSYNC.RECONVERGENT B0 ;  /* 0x0000000000007941 */ /* 0x000fea0003800200 */
.L_x_2:
[----:B------:R-:W-:Y:S01]  /*07e0*/  FMUL R5, R8, R5 ;  /* 0x0000000508057220 */ /* 0x000fe20000400000 */
[----:B------:R-:W-:-:S03]  /*07f0*/  IADD3 R2, P0, PT, R0, UR12, RZ ;  /* 0x0000000c00027c10 */ /* 0x000fc6000ff1e0ff */
[----:B------:R-:W-:Y:S01]  /*0800*/  FMUL R5, R5, 255 ;  /* 0x437f000005057820 */ /* 0x000fe20000400000 */
[----:B------:R-:W-:-:S05]  /*0810*/  IADD3.X R3, PT, PT, RZ, UR13, RZ, P0, !PT ;  /* 0x0000000dff037c10 */ /* 0x000fca00087fe4ff */
[----:B------:R-:W0:Y:S02]  /*0820*/  F2I.U32.TRUNC.NTZ R5, R5 ;  /* 0x0000000500057305 */ /* 0x000e24000020f000 */
[----:B0-----:R0:W-:Y:S01]  /*0830*/  STG.E.U8 desc[UR6][R2.64], R5 ;  /* 0x0000000502007986 */ /* 0x0011e2000c101106 */
[----:B------:R-:W-:Y:S05]  /*0840*/  @!P1 BRA `(.L_x_4) ;  /* 0xfffffff800449947 */ /* 0x000fea000383ffff */
[----:B------:R-:W-:Y:S05]  /*0850*/  EXIT ;  /* 0x000000000000794d */ /* 0x000fea0003800000 */
        .weak           $__internal_0_$__cuda_sm20_div_rn_f64_full
        .type           $__internal_0_$__cuda_sm20_div_rn_f64_full,@function
        .size           $__internal_0_$__cuda_sm20_div_rn_f64_full,(.L_x_27 - $__internal_0_$__cuda_sm20_div_rn_f64_full)
$__internal_0_$__cuda_sm20_div_rn_f64_full:
[----:B------:R-:W-:Y:S01]  /*0860*/  IMAD.MOV.U32 R3, RZ, RZ, 0x3fffe000 ;  /* 0x3fffe000ff037424 */ /* 0x000fe200078e00ff */
[----:B------:R-:W-:Y:S01]  /*0870*/  MOV R14, 0x1 ;  /* 0x00000001000e7802 */ /* 0x000fe20000000f00 */
[----:B------:R-:W-:Y:S01]  /*0880*/  IMAD.MOV.U32 R2, RZ, RZ, 0x0 ;  /* 0x00000000ff027424 */ /* 0x000fe200078e00ff */
[C---:B------:R-:W-:Y:S01]  /*0890*/  FSETP.GEU.AND P2, PT, |R5|.reuse, 1.469367938527859385e-39, PT ;  /* 0x001000000500780b */ /* 0x040fe20003f4e200 */
[----:B------:R-:W0:Y:S01]  /*08a0*/  MUFU.RCP64H R15, R3 ;  /* 0x00000003000f7308 */ /* 0x000e220000001800 */
[----:B------:R-:W-:Y:S01]  /*08b0*/  LOP3.LUT R13, R5, 0x7ff00000, RZ, 0xc0, !PT ;  /* 0x7ff00000050d7812 */ /* 0x000fe200078ec0ff */
[----:B------:R-:W-:Y:S01]  /*08c0*/  IMAD.MOV.U32 R21, RZ, RZ, 0x1ca00000 ;  /* 0x1ca00000ff157424 */ /* 0x000fe200078e00ff */
[----:B------:R-:W-:Y:S01]  /*08d0*/  MOV R23, 0x40600000 ;  /* 0x4060000000177802 */ /* 0x000fe20000000f00 */
[----:B------:R-:W-:Y:S01]  /*08e0*/  BSSY.RECONVERGENT B1, `(.L_x_5) ;  /* 0x0000043000017945 */ /* 0x000fe20003800200 */
[----:B------:R-:W-:Y:S01]  /*08f0*/  ISETP.GE.U32.AND P0, PT, R13, 0x40600000, PT ;  /* 0x406000000d00780c */ /* 0x000fe20003f06070 */
[----:B------:R-:W-:Y:S01]  /*0900*/  IMAD.MOV.U32 R20, RZ, RZ, R13 ;  /* 0x000000ffff147224 */ /* 0x000fe200078e000d */
[----:B------:R-:W-:-:S02]  /*0910*/  IADD3 R24, PT, PT, R23, -0x1, RZ ;  /* 0xffffffff17187810 */ /* 0x000fc40007ffe0ff */
[----:B------:R-:W-:-:S04]  /*0920*/  SEL R21, R21, 0x63400000, !P0 ;  /* 0x6340000015157807 */ /* 0x000fc80004000000 */
[----:B------:R-:W-:Y:S01]  /*0930*/  @!P2 LOP3.LUT R18, R21, 0x80000000, R5, 0xf8, !PT ;  /* 0x800000001512a812 */ /* 0x000fe200078ef805 */
[----:B0-----:R-:W-:-:S03]  /*0940*/  DFMA R6, R14, -R2, 1 ;  /* 0x3ff000000e06742b */ /* 0x001fc60000000802 */
[----:B------:R-:W-:Y:S02]  /*0950*/  @!P2 LOP3.LUT R19, R18, 0x100000, RZ, 0xfc, !PT ;  /* 0x001000001213a812 */ /* 0x000fe400078efcff */
[----:B------:R-:W-:-:S03]  /*0960*/  @!P2 MOV R18, RZ ;  /* 0x000000ff0012a202 */ /* 0x000fc60000000f00 */
[----:B------:R-:W-:-:S08]  /*0970*/  DFMA R6, R6, R6, R6 ;  /* 0x000000060606722b */ /* 0x000fd00000000006 */
[----:B------:R-:W-:Y:S01]  /*0980*/  DFMA R14, R14, R6, R14 ;  /* 0x000000060e0e722b */ /* 0x000fe2000000000e */
[----:B------:R-:W-:Y:S01]  /*0990*/  LOP3.LUT R7, R21, 0x800fffff, R5, 0xf8, !PT ;  /* 0x800fffff15077812 */ /* 0x000fe200078ef805 */
[----:B------:R-:W-:-:S06]  /*09a0*/  IMAD.MOV.U32 R6, RZ, RZ, R4 ;  /* 0x000000ffff067224 */ /* 0x000fcc00078e0004 */
[----:B------:R-:W-:Y:S02]  /*09b0*/  DFMA R16, R14, -R2, 1 ;  /* 0x3ff000000e10742b */ /* 0x000fe40000000802 */
[----:B------:R-:W-:-:S06]  /*09c0*/  @!P2 DFMA R6, R6, 2, -R18 ;  /* 0x400000000606a82b */ /* 0x000fcc0000000812 */
[----:B------:R-:W-:-:S04]  /*09d0*/  DFMA R14, R14, R16, R14 ;  /* 0x000000100e0e722b */ /* 0x000fc8000000000e */
[----:B------:R-:W-:-:S04]  /*09e0*/  @!P2 LOP3.LUT R20, R7, 0x7ff00000, RZ, 0xc0, !PT ;  /* 0x7ff000000714a812 */ /* 0x000fc800078ec0ff */
[----:B------:R-:W-:Y:S01]  /*09f0*/  DMUL R16, R14, R6 ;  /* 0x000000060e107228 */ /* 0x000fe20000000000 */
[----:B------:R-:W-:-:S05]  /*0a00*/  VIADD R22, R20, 0xffffffff ;  /* 0xffffffff14167836 */ /* 0x000fca0000000000 */
[----:B------:R-:W-:Y:S02]  /*0a10*/  ISETP.GT.U32.AND P0, PT, R22, 0x7feffffe, PT ;  /* 0x7feffffe1600780c */ /* 0x000fe40003f04070 */
[----:B------:R-:W-:Y:S02]  /*0a20*/  DFMA R18, R16, -R2, R6 ;  /* 0x800000021012722b */ /* 0x000fe40000000006 */
[----:B------:R-:W-:-:S06]  /*0a30*/  ISETP.GT.U32.OR P0, PT, R24, 0x7feffffe, P0 ;  /* 0x7feffffe1800780c */ /* 0x000fcc0000704470 */
[----:B------:R-:W-:-:S07]  /*0a40*/  DFMA R14, R14, R18, R16 ;  /* 0x000000120e0e722b */ /* 0x000fce0000000010 */
[----:B------:R-:W-:Y:S05]  /*0a50*/  @P0 BRA `(.L_x_6) ;  /* 0x0000000000680947 */ /* 0x000fea0003800000 */
[----:B------:R-:W-:-:S05]  /*0a60*/  IMAD.MOV.U32 R4, RZ, RZ, 0x40600000 ;  /* 0x40600000ff047424 */ /* 0x000fca00078e00ff */
[----:B------:R-:W-:-:S04]  /*0a70*/  VIADDMNMX R13, R13, -R4, 0xb9600000, !PT ;  /* 0xb96000000d0d7446 */ /* 0x000fc80007800904 */
[----:B------:R-:W-:-:S04]  /*0a80*/  VIMNMX R4, PT, PT, R13, 0x46a00000, PT ;  /* 0x46a000000d047848 */ /* 0x000fc80003fe0100 */
[----:B------:R-:W-:Y:S02]  /*0a90*/  IADD3 R21, PT, PT, -R21, R4, RZ ;  /* 0x0000000415157210 */ /* 0x000fe40007ffe1ff */
[----:B------:R-:W-:-:S03]  /*0aa0*/  MOV R4, RZ ;  /* 0x000000ff00047202 */ /* 0x000fc60000000f00 */
[----:B------:R-:W-:-:S06]  /*0ab0*/  VIADD R5, R21, 0x7fe00000 ;  /* 0x7fe0000015057836 */ /* 0x000fcc0000000000 */
[----:B------:R-:W-:-:S10]  /*0ac0*/  DMUL R16, R14, R4 ;  /* 0x000000040e107228 */ /* 0x000fd40000000000 */
[----:B------:R-:W-:-:S13]  /*0ad0*/  FSETP.GTU.AND P0, PT, |R17|, 1.469367938527859385e-39, PT ;  /* 0x001000001100780b */ /* 0x000fda0003f0c200 */
[----:B------:R-:W-:Y:S05]  /*0ae0*/  @P0 BRA `(.L_x_7) ;  /* 0x0000000000880947 */ /* 0x000fea0003800000 */
[----:B------:R-:W-:Y:S01]  /*0af0*/  DFMA R2, R14, -R2, R6 ;  /* 0x800000020e02722b */ /* 0x000fe20000000006 */
[----:B------:R-:W-:-:S09]  /*0b00*/  IMAD.MOV.U32 R4, RZ, RZ, RZ ;  /* 0x000000ffff047224 */ /* 0x000fd200078e00ff */
[C---:B------:R-:W-:Y:S02]  /*0b10*/  FSETP.NEU.AND P0, PT, R3.reuse, RZ, PT ;  /* 0x000000ff0300720b */ /* 0x040fe40003f0d000 */
[----:B------:R-:W-:-:S04]  /*0b20*/  LOP3.LUT R2, R3, 0x406fe000, RZ, 0x3c, !PT ;  /* 0x406fe00003027812 */ /* 0x000fc800078e3cff */
[----:B------:R-:W-:-:S04]  /*0b30*/  LOP3.LUT R7, R2, 0x80000000, RZ, 0xc0, !PT ;  /* 0x8000000002077812 */ /* 0x000fc800078ec0ff */
[----:B------:R-:W-:-:S03]  /*0b40*/  LOP3.LUT R5, R7, R5, RZ, 0xfc, !PT ;  /* 0x0000000507057212 */ /* 0x000fc600078efcff */
[----:B------:R-:W-:Y:S05]  /*0b50*/  @!P0 BRA `(.L_x_7) ;  /* 0x00000000006c8947 */ /* 0x000fea0003800000 */
[----:B------:R-:W-:Y:S01]  /*0b60*/  IADD3 R3, PT, PT, -R21, RZ, RZ ;  /* 0x000000ff15037210 */ /* 0x000fe20007ffe1ff */
[----:B------:R-:W-:Y:S01]  /*0b70*/  IMAD.MOV.U32 R2, RZ, RZ, RZ ;  /* 0x000000ffff027224 */ /* 0x000fe200078e00ff */
[----:B------:R-:W-:-:S05]  /*0b80*/  DMUL.RP R4, R14, R4 ;  /* 0x000000040e047228 */ /* 0x000fca0000008000 */
[----:B------:R-:W-:-:S05]  /*0b90*/  DFMA R2, R16, -R2, R14 ;  /* 0x800000021002722b */ /* 0x000fca000000000e */
[----:B------:R-:W-:Y:S02]  /*0ba0*/  LOP3.LUT R7, R5, R7, RZ, 0x3c, !PT ;  /* 0x0000000705077212 */ /* 0x000fe400078e3cff */
[----:B------:R-:W-:-:S04]  /*0bb0*/  IADD3 R2, PT, PT, -R21, -0x43300000, RZ ;  /* 0xbcd0000015027810 */ /* 0x000fc80007ffe1ff */
[----:B------:R-:W-:-:S04]  /*0bc0*/  FSETP.NEU.AND P0, PT, |R3|, R2, PT ;  /* 0x000000020300720b */ /* 0x000fc80003f0d200 */
[----:B------:R-:W-:Y:S02]  /*0bd0*/  FSEL R16, R4, R16, !P0 ;  /* 0x0000001004107208 */ /* 0x000fe40004000000 */
[----:B------:R-:W-:Y:S01]  /*0be0*/  FSEL R17, R7, R17, !P0 ;  /* 0x0000001107117208 */ /* 0x000fe20004000000 */
[----:B------:R-:W-:Y:S06]  /*0bf0*/  BRA `(.L_x_7) ;  /* 0x0000000000447947 */ /* 0x000fec0003800000 */
.L_x_6:
[----:B------:R-:W-:-:S14]  /*0c00*/  DSETP.NAN.AND P0, PT, R4, R4, PT ;  /* 0x000000040400722a */ /* 0x000fdc0003f08000 */
[----:B------:R-:W-:Y:S05]  /*0c10*/  @P0 BRA `(.L_x_8) ;  /* 0x0000000000340947 */ /* 0x000fea0003800000 */
[----:B------:R-:W-:Y:S01]  /*0c20*/  ISETP.NE.AND P0, PT, R20, R23, PT ;  /* 0x000000171400720c */ /* 0x000fe20003f05270 */
[----:B------:R-:W-:Y:S01]  /*0c30*/  IMAD.MOV.U32 R17, RZ, RZ, -0x80000 ;  /* 0xfff80000ff117424 */ /* 0x000fe200078e00ff */
[----:B------:R-:W-:-:S11]  /*0c40*/  MOV R16, 0x0 ;  /* 0x0000000000107802 */ /* 0x000fd60000000f00 */
[----:B------:R-:W-:Y:S05]  /*0c50*/  @!P0 BRA `(.L_x_7) ;  /* 0x00000000002c8947 */ /* 0x000fea0003800000 */
[----:B------:R-:W-:Y:S02]  /*0c60*/  ISETP.NE.AND P0, PT, R20, 0x7ff00000, PT ;  /* 0x7ff000001400780c */ /* 0x000fe40003f05270 */
[----:B------:R-:W-:Y:S02]  /*0c70*/  LOP3.LUT R4, R5, 0x406fe000, RZ, 0x3c, !PT ;  /* 0x406fe00005047812 */ /* 0x000fe400078e3cff */
[----:B------:R-:W-:Y:S02]  /*0c80*/  ISETP.EQ.OR P0, PT, R23, RZ, !P0 ;  /* 0x000000ff1700720c */ /* 0x000fe40004702670 */
[----:B------:R-:W-:-:S11]  /*0c90*/  LOP3.LUT R17, R4, 0x80000000, RZ, 0xc0, !PT ;  /* 0x8000000004117812 */ /* 0x000fd600078ec0ff */
[----:B------:R-:W-:Y:S02]  /*0ca0*/  @P0 LOP3.LUT R2, R17, 0x7ff00000, RZ, 0xfc, !PT ;  /* 0x7ff0000011020812 */ /* 0x000fe400078efcff */
[----:B------:R-:W-:Y:S01]  /*0cb0*/  @!P0 MOV R16, RZ ;  /* 0x000000ff00108202 */ /* 0x000fe20000000f00 */
[----:B------:R-:W-:Y:S01]  /*0cc0*/  @P0 IMAD.MOV.U32 R16, RZ, RZ, RZ ;  /* 0x000000ffff100224 */ /* 0x000fe200078e00ff */
[----:B------:R-:W-:Y:S01]  /*0cd0*/  @P0 MOV R17, R2 ;  /* 0x0000000200110202 */ /* 0x000fe20000000f00 */
[----:B------:R-:W-:Y:S06]  /*0ce0*/  BRA `(.L_x_7) ;  /* 0x0000000000087947 */ /* 0x000fec0003800000 */
.L_x_8:
[----:B------:R-:W-:Y:S01]  /*0cf0*/  LOP3.LUT R17, R5, 0x80000, RZ, 0xfc, !PT ;  /* 0x0008000005117812 */ /* 0x000fe200078efcff */
[----:B------:R-:W-:-:S07]  /*0d00*/  IMAD.MOV.U32 R16, RZ, RZ, R4 ;  /* 0x000000ffff107224 */ /* 0x000fce00078e0004 */
.L_x_7:
[----:B------:R-:W-:Y:S05]  /*0d10*/  BSYNC.RECONVERGENT B1 ;  /* 0x0000000000017941 */ /* 0x000fea0003800200 */
.L_x_5:
[----:B------:R-:W-:Y:S01]  /*0d20*/  HFMA2 R13, -RZ, RZ, 0, 0 ;  /* 0x00000000ff0d7431 */ /* 0x000fe200000001ff */
[----:B------:R-:W-:Y:S01]  /*0d30*/  MOV R2, R16 ;  /* 0x0000001000027202 */ /* 0x000fe20000000f00 */
[----:B------:R-:W-:Y:S02]  /*0d40*/  IMAD.MOV.U32 R3, RZ, RZ, R17 ;  /* 0x000000ffff037224 */ /* 0x000fe400078e0011 */
[----:B------:R-:W-:Y:S05]  /*0d50*/  RET.REL.NODEC R12 `(_Z20gammaTransformKernelPhS_jif) ;  /* 0xfffffff00ca87950 */ /* 0x000fea0003c3ffff */
.L_x_9:
[----:B------:R-:W-:-:S00]  /*0d60*/  BRA `(.L_x_9) ;  /* 0xfffffffc00fc7947 */ /* 0x000fc0000383ffff */
[----:B------:R-:W-:-:S00]  /*0d70*/  NOP ;  /* 0x0000000000007918 */ /* 0x000fc00000000000 */
        /* <DEDUP_REMOVED lines=8> */
.L_x_27:


//--------------------- .text._Z18logTransformKernelPhS_ji --------------------------
	.section	.text._Z18logTransformKernelPhS_ji,"ax",@progbits
	.align	128
        .global         _Z18logTransformKernelPhS_ji
        .type           _Z18logTransformKernelPhS_ji,@function
        .size           _Z18logTransformKernelPhS_ji,(.L_x_28 - _Z18logTransformKernelPhS_ji)
        .other          _Z18logTransformKernelPhS_ji,@"STO_CUDA_ENTRY STV_DEFAULT"
_Z18logTransformKernelPhS_ji:
.text._Z18logTransformKernelPhS_ji:
        /* <DEDUP_REMOVED lines=8> */
[----:B------:R-:W0:Y:S01]  /*0080*/  LDCU UR8, c[0x0][0x394] ;  /* 0x00007280ff0877ac */ /* 0x000e220008000800 */
[----:B------:R-:W-:Y:S01]  /*0090*/  IMAD.MOV.U32 R7, RZ, RZ, 0x3e055027 ;  /* 0x3e055027ff077424 */ /* 0x000fe200078e00ff */
[----:B------:R-:W1:Y:S01]  /*00a0*/  LDCU.64 UR6, c[0x0][0x358] ;  /* 0x00006b00ff0677ac */ /* 0x000e620008000a00 */
[----:B------:R-:W2:Y:S01]  /*00b0*/  LDCU UR9, c[0x0][0x390] ;  /* 0x00007200ff0977ac */ /* 0x000ea20008000800 */
[----:B------:R-:W3:Y:S01]  /*00c0*/  LDCU.64 UR10, c[0x0][0x380] ;  /* 0x00007000ff0a77ac */ /* 0x000ee20008000a00 */
[----:B------:R-:W4:Y:S01]  /*00d0*/  LDCU.64 UR12, c[0x0][0x388] ;  /* 0x00007100ff0c77ac */ /* 0x000f220008000a00 */
[----:B0-----:R-:W-:Y:S01]  /*00e0*/  ISETP.LE.AND P0, PT, RZ, UR8, PT ;  /* 0x00000008ff007c0c */ /* 0x001fe2000bf03270 */
[----:B------:R-:W-:-:S06]  /*00f0*/  UIADD3 UR5, UPT, UPT, UR8, 0x1, URZ ;  /* 0x0000000108057890 */ /* 0x000fcc000fffe0ff */
[----:B------:R-:W-:-:S06]  /*0100*/  I2FP.F32.S32 R0, UR5 ;  /* 0x0000000500007c45 */ /* 0x000fcc0008201400 */
[----:B------:R-:W-:Y:S01]  /*0110*/  @!P0 FMUL R0, R0, 8388608 ;  /* 0x4b00000000008820 */ /* 0x000fe20000400000 */
[----:B------:R-:W0:Y:S03]  /*0120*/  LDCU UR5, c[0x0][0x370] ;  /* 0x00006e00ff0577ac */ /* 0x000e260008000800 */
[C---:B------:R-:W-:Y:S01]  /*0130*/  VIADD R3, R0.reuse, 0xc0d55555 ;  /* 0xc0d5555500037836 */ /* 0x040fe20000000000 */
[----:B------:R-:W-:-:S04]  /*0140*/  FSETP.NEU.AND P1, PT, R0, RZ, PT ;  /* 0x000000ff0000720b */ /* 0x000fc80003f2d000 */
[----:B------:R-:W-:-:S04]  /*0150*/  LOP3.LUT R5, R3, 0xff800000, RZ, 0xc0, !PT ;  /* 0xff80000003057812 */ /* 0x000fc800078ec0ff */
[----:B------:R-:W-:Y:S01]  /*0160*/  I2FP.F32.S32 R4, R5 ;  /* 0x0000000500047245 */ /* 0x000fe20000201400 */
[----:B------:R-:W-:Y:S01]  /*0170*/  IMAD.IADD R3, R0, 0x1, -R5 ;  /* 0x0000000100037824 */ /* 0x000fe200078e0a05 */
[----:B------:R-:W-:-:S03]  /*0180*/  MOV R5, 0x7f800000 ;  /* 0x7f80000000057802 */ /* 0x000fc60000000f00 */
[----:B------:R-:W-:Y:S01]  /*0190*/  FADD R6, R3, -1 ;  /* 0xbf80000003067421 */ /* 0x000fe20000000000 */
[----:B0-----:R-:W-:-:S03]  /*01a0*/  UIMAD UR4, UR4, UR5, URZ ;  /* 0x00000005040472a4 */ /* 0x001fc6000f8e02ff */
[----:B------:R-:W-:-:S04]  /*01b0*/  FFMA R3, R6, -R7, 0.14084610342979431152 ;  /* 0x3e1039f606037423 */ /* 0x000fc80000000807 */
[----:B------:R-:W-:-:S04]  /*01c0*/  FFMA R3, R6, R3, -0.12148627638816833496 ;  /* 0xbdf8cdcc06037423 */ /* 0x000fc80000000003 */
[----:B------:R-:W-:-:S04]  /*01d0*/  FFMA R3, R6, R3, 0.13980610668659210205 ;  /* 0x3e0f295506037423 */ /* 0x000fc80000000003 */
[----:B------:R-:W-:-:S04]  /*01e0*/  FFMA R3, R6, R3, -0.16684235632419586182 ;  /* 0xbe2ad8b906037423 */ /* 0x000fc80000000003 */
[----:B------:R-:W-:-:S04]  /*01f0*/  FFMA R3, R6, R3, 0.20012299716472625732 ;  /* 0x3e4ced0b06037423 */ /* 0x000fc80000000003 */
[----:B------:R-:W-:-:S04]  /*0200*/  FFMA R3, R6, R3, -0.24999669194221496582 ;  /* 0xbe7fff2206037423 */ /* 0x000fc80000000003 */
[----:B------:R-:W-:Y:S01]  /*0210*/  FFMA R7, R6, R3, 0.33333182334899902344 ;  /* 0x3eaaaa7806077423 */ /* 0x000fe20000000003 */
[----:B------:R-:W-:Y:S02]  /*0220*/  FSEL R3, RZ, -23, P0 ;  /* 0xc1b80000ff037808 */ /* 0x000fe40000000000 */
[----:B------:R-:W-:Y:S01]  /*0230*/  ISETP.GT.U32.AND P0, PT, R0, 0x7f7fffff, PT ;  /* 0x7f7fffff0000780c */ /* 0x000fe20003f04070 */
[----:B------:R-:W-:Y:S02]  /*0240*/  FFMA R7, R6, R7, -0.5 ;  /* 0xbf00000006077423 */ /* 0x000fe40000000007 */
[----:B------:R-:W-:Y:S01]  /*0250*/  FFMA R3, R4, 1.1920928955078125e-07, R3 ;  /* 0x3400000004037823 */ /* 0x000fe20000000003 */
[----:B------:R-:W-:Y:S01]  /*0260*/  I2FP.F32.S32 R4, UR8 ;  /* 0x0000000800047c45 */ /* 0x000fe20008201400 */
[----:B------:R-:W-:-:S04]  /*0270*/  FMUL R7, R6, R7 ;  /* 0x0000000706077220 */ /* 0x000fc80000400000 */
[----:B------:R-:W-:-:S04]  /*0280*/  FFMA R6, R6, R7, R6 ;  /* 0x0000000706067223 */ /* 0x000fc80000000006 */
[----:B------:R-:W-:Y:S01]  /*0290*/  FFMA R3, R3, 0.69314718246459960938, R6 ;  /* 0x3f31721803037823 */ /* 0x000fe20000000006 */
[----:B------:R-:W-:-:S05]  /*02a0*/  @P0 FFMA R3, R0, R5, +INF ;  /* 0x7f80000000030423 */ /* 0x000fca0000000005 */
[----:B-1234-:R-:W-:-:S07]  /*02b0*/  FSEL R3, R3, -INF , P1 ;  /* 0xff80000003037808 */ /* 0x01efce0000800000 */
.L_x_12:
[----:B0-----:R-:W-:-:S05]  /*02c0*/  IADD3 R6, P0, PT, R2, UR10, RZ ;  /* 0x0000000a02067c10 */ /* 0x001fca000ff1e0ff */
[----:B------:R-:W-:-:S05]  /*02d0*/  IMAD.X R7, RZ, RZ, UR11, P0 ;  /* 0x0000000bff077e24 */ /* 0x000fca00080e06ff */
[----:B------:R-:W2:Y:S01]  /*02e0*/  LDG.E.U8 R6, desc[UR6][R6.64] ;  /* 0x0000000606067981 */ /* 0x000ea2000c1e1100 */
[----:B------:R-:W-:Y:S01]  /*02f0*/  IMAD.MOV.U32 R9, RZ, RZ, 0x3e055027 ;  /* 0x3e055027ff097424 */ /* 0x000fe200078e00ff */
[----:B------:R-:W-:Y:S01]  /*0300*/  BSSY.RECONVERGENT B0, `(.L_x_10) ;  /* 0x0000026000007945 */ /* 0x000fe20003800200 */
[----:B--2---:R-:W-:Y:S02]  /*0310*/  VIADD R0, R6, 0x1 ;  /* 0x0000000106007836 */ /* 0x004fe40000000000 */
[----:B------:R-:W0:Y:S03]  /*0320*/  MUFU.RCP R6, R3 ;  /* 0x0000000300067308 */ /* 0x000e260000001000 */
[----:B------:R-:W-:-:S04]  /*0330*/  I2FP.F32.U32 R5, R0 ;  /* 0x0000000000057245 */ /* 0x000fc80000201000 */
[C---:B------:R-:W-:Y:S02]  /*0340*/  IADD3 R0, PT, PT, R5.reuse, -0x3f2aaaab, RZ ;  /* 0xc0d5555505007810 */ /* 0x040fe40007ffe0ff */
[----:B------:R-:W-:Y:S02]  /*0350*/  ISETP.GT.U32.AND P0, PT, R5, 0x7f7fffff, PT ;  /* 0x7f7fffff0500780c */ /* 0x000fe40003f04070 */
[----:B------:R-:W-:-:S05]  /*0360*/  LOP3.LUT R0, R0, 0xff800000, RZ, 0xc0, !PT ;  /* 0xff80000000007812 */ /* 0x000fca00078ec0ff */
[----:B------:R-:W-:Y:S01]  /*0370*/  IMAD.IADD R8, R5, 0x1, -R0 ;  /* 0x0000000105087824 */ /* 0x000fe200078e0a00 */
[----:B------:R-:W-:-:S03]  /*0380*/  I2FP.F32.S32 R0, R0 ;  /* 0x0000000000007245 */ /* 0x000fc60000201400 */
[----:B------:R-:W-:Y:S02]  /*0390*/  FADD R8, R8, -1 ;  /* 0xbf80000008087421 */ /* 0x000fe40000000000 */
[----:B------:R-:W-:Y:S02]  /*03a0*/  FFMA R0, R0, 1.1920928955078125e-07, RZ ;  /* 0x3400000000007823 */ /* 0x000fe400000000ff */
[----:B------:R-:W-:-:S04]  /*03b0*/  FFMA R9, R8, -R9, 0.14084610342979431152 ;  /* 0x3e1039f608097423 */ /* 0x000fc80000000809 */
[----:B------:R-:W-:-:S04]  /*03c0*/  FFMA R9, R8, R9, -0.12148627638816833496 ;  /* 0xbdf8cdcc08097423 */ /* 0x000fc80000000009 */
[----:B------:R-:W-:-:S04]  /*03d0*/  FFMA R9, R8, R9, 0.13980610668659210205 ;  /* 0x3e0f295508097423 */ /* 0x000fc80000000009 */
[----:B------:R-:W-:-:S04]  /*03e0*/  FFMA R9, R8, R9, -0.16684235632419586182 ;  /* 0xbe2ad8b908097423 */ /* 0x000fc80000000009 */
[----:B------:R-:W-:-:S04]  /*03f0*/  FFMA R9, R8, R9, 0.20012299716472625732 ;  /* 0x3e4ced0b08097423 */ /* 0x000fc80000000009 */
[----:B------:R-:W-:-:S04]  /*0400*/  FFMA R9, R8, R9, -0.24999669194221496582 ;  /* 0xbe7fff2208097423 */ /* 0x000fc80000000009 */
[----:B------:R-:W-:-:S04]  /*0410*/  FFMA R9, R8, R9, 0.33333182334899902344 ;  /* 0x3eaaaa7808097423 */ /* 0x000fc80000000009 */
[----:B------:R-:W-:-:S04]  /*0420*/  FFMA R9, R8, R9, -0.5 ;  /* 0xbf00000008097423 */ /* 0x000fc80000000009 */
[----:B------:R-:W-:-:S04]  /*0430*/  FMUL R9, R8, R9 ;  /* 0x0000000908097220 */ /* 0x000fc80000400000 */
[----:B------:R-:W-:Y:S01]  /*0440*/  FFMA R9, R8, R9, R8 ;  /* 0x0000000908097223 */ /* 0x000fe20000000008 */
[----:B------:R-:W-:-:S03]  /*0450*/  MOV R8, 0x7f800000 ;  /* 0x7f80000000087802 */ /* 0x000fc60000000f00 */
[----:B------:R-:W-:Y:S02]  /*0460*/  FFMA R9, R0, 0.69314718246459960938, R9 ;  /* 0x3f31721800097823 */ /* 0x000fe40000000009 */
[----:B------:R-:W-:Y:S01]  /*0470*/  @P0 FFMA R9, R5, R8, +INF ;  /* 0x7f80000005090423 */ /* 0x000fe20000000008 */
[----:B0-----:R-:W-:-:S03]  /*0480*/  FFMA R5, -R3, R6, 1 ;  /* 0x3f80000003057423 */ /* 0x001fc60000000106 */
[----:B------:R-:W-:Y:S01]  /*0490*/  FMUL R0, R4, R9 ;  /* 0x0000000904007220 */ /* 0x000fe20000400000 */
[----:B------:R-:W-:Y:S01]  /*04a0*/  FFMA R7, R6, R5, R6 ;  /* 0x0000000506077223 */ /* 0x000fe20000000006 */
[----:B------:R-:W-:Y:S02]  /*04b0*/  IMAD.MOV.U32 R5, RZ, RZ, R2 ;  /* 0x000000ffff057224 */ /* 0x000fe400078e0002 */
[----:B------:R-:W0:Y:S01]  /*04c0*/  FCHK P0, R0, R3 ;  /* 0x0000000300007302 */ /* 0x000e220000000000 */
[----:B------:R-:W-:Y:S01]  /*04d0*/  FFMA R6, R0, R7, RZ ;  /* 0x0000000700067223 */ /* 0x000fe200000000ff */
[----:B------:R-:W-:-:S03]  /*04e0*/  VIADD R2, R2, UR4 ;  /* 0x0000000402027c36 */ /* 0x000fc60008000000 */
[----:B------:R-:W-:Y:S02]  /*04f0*/  FFMA R8, -R3, R6, R0 ;  /* 0x0000000603087223 */ /* 0x000fe40000000100 */
[----:B------:R-:W-:Y:S02]  /*0500*/  ISETP.GE.U32.AND P2, PT, R2, UR9, PT ;  /* 0x0000000902007c0c */ /* 0x000fe4000bf46070 */
[----:B------:R-:W-:Y:S01]  /*0510*/  FFMA R8, R7, R8, R6 ;  /* 0x0000000807087223 */ /* 0x000fe20000000006 */
[----:B0-----:R-:W-:Y:S10]  /*0520*/  @!P0 BRA `(.L_x_11) ;  /* 0x00000000000c8947 */ /* 0x001ff40003800000 */
[----:B------:R-:W-:-:S07]  /*0530*/  MOV R6, 0x550 ;  /* 0x0000055000067802 */ /* 0x000fce0000000f00 */
[----:B------:R-:W-:Y:S05]  /*0540*/  CALL.REL.NOINC `($__internal_1_$__cuda_sm3x_div_rn_noftz_f32_slowpath) ;  /* 0x0000000000207944 */ /* 0x000fea0003c00000 */
[----:B------:R-:W-:-:S07]  /*0550*/  MOV R8, R0 ;  /* 0x0000000000087202 */ /* 0x000fce0000000f00 */
.L_x_11:
[----:B------:R-:W-:Y:S05]  /*0560*/  BSYNC.RECONVERGENT B0 ;  /* 0x0000000000007941 */ /* 0x000fea0003800200 */
.L_x_10:
[----:B------:R-:W0:Y:S01]  /*0570*/  F2I.U32.TRUNC.NTZ R9, R8 ;  /* 0x0000000800097305 */ /* 0x000e22000020f000 */
[----:B------:R-:W-:-:S05]  /*0580*/  IADD3 R6, P0, PT, R5, UR12, RZ ;  /* 0x0000000c05067c10 */ /* 0x000fca000ff1e0ff */
[----:B------:R-:W-:-:S05]  /*0590*/  IMAD.X R7, RZ, RZ, UR13, P0 ;  /* 0x0000000dff077e24 */ /* 0x000fca00080e06ff */
[----:B0-----:R0:W-:Y:S01]  /*05a0*/  STG.E.U8 desc[UR6][R6.64], R9 ;  /* 0x0000000906007986 */ /* 0x0011e2000c101106 */
[----:B------:R-:W-:Y:S05]  /*05b0*/  @!P2 BRA `(.L_x_12) ;  /* 0xfffffffc0040a947 */ /* 0x000fea000383ffff */
[----:B------:R-:W-:Y:S05]  /*05c0*/  EXIT ;  /* 0x000000000000794d */ /* 0x000fea0003800000 */
        .weak           $__internal_1_$__cuda_sm3x_div_rn_noftz_f32_slowpath
        .type           $__internal_1_$__cuda_sm3x_div_rn_noftz_f32_slowpath,@function
        .size           $__internal_1_$__cuda_sm3x_div_rn_noftz_f32_slowpath,(.L_x_28 - $__internal_1_$__cuda_sm3x_div_rn_noftz_f32_slowpath)
$__internal_1_$__cuda_sm3x_div_rn_noftz_f32_slowpath:
[--C-:B------:R-:W-:Y:S01]  /*05d0*/  SHF.R.U32.HI R8, RZ, 0x17, R3.reuse ;  /* 0x00000017ff087819 */ /* 0x100fe20000011603 */
[----:B------:R-:W-:Y:S01]  /*05e0*/  BSSY.RECONVERGENT B1, `(.L_x_13) ;  /* 0x0000064000017945 */ /* 0x000fe20003800200 */
[--C-:B------:R-:W-:Y:S01]  /*05f0*/  SHF.R.U32.HI R7, RZ, 0x17, R0.reuse ;  /* 0x00000017ff077819 */ /* 0x100fe20000011600 */
[----:B------:R-:W-:Y:S01]  /*0600*/  IMAD.MOV.U32 R9, RZ, RZ, R0 ;  /* 0x000000ffff097224 */ /* 0x000fe200078e0000 */
[----:B------:R-:W-:Y:S01]  /*0610*/  LOP3.LUT R8, R8, 0xff, RZ, 0xc0, !PT ;  /* 0x000000ff08087812 */ /* 0x000fe200078ec0ff */
[----:B------:R-:W-:Y:S01]  /*0620*/  IMAD.MOV.U32 R10, RZ, RZ, R3 ;  /* 0x000000ffff0a7224 */ /* 0x000fe200078e0003 */
[----:B------:R-:W-:-:S03]  /*0630*/  LOP3.LUT R14, R7, 0xff, RZ, 0xc0, !PT ;  /* 0x000000ff070e7812 */ /* 0x000fc600078ec0ff */
[----:B------:R-:W-:Y:S01]  /*0640*/  VIADD R11, R8, 0xffffffff ;  /* 0xffffffff080b7836 */ /* 0x000fe20000000000 */
[----:B------:R-:W-:-:S04]  /*0650*/  IADD3 R12, PT, PT, R14, -0x1, RZ ;  /* 0xffffffff0e0c7810 */ /* 0x000fc80007ffe0ff */
[----:B------:R-:W-:-:S04]  /*0660*/  ISETP.GT.U32.AND P0, PT, R11, 0xfd, PT ;  /* 0x000000fd0b00780c */ /* 0x000fc80003f04070 */
[----:B------:R-:W-:-:S13]  /*0670*/  ISETP.GT.U32.OR P0, PT, R12, 0xfd, P0 ;  /* 0x000000fd0c00780c */ /* 0x000fda0000704470 */
[----:B------:R-:W-:Y:S01]  /*0680*/  @!P0 MOV R7, RZ ;  /* 0x000000ff00078202 */ /* 0x000fe20000000f00 */
[----:B------:R-:W-:Y:S06]  /*0690*/  @!P0 BRA `(.L_x_14) ;  /* 0x00000000005c8947 */ /* 0x000fec0003800000 */
[----:B------:R-:W-:Y:S02]  /*06a0*/  FSETP.GTU.FTZ.AND P1, PT, |R3|, +INF , PT ;  /* 0x7f8000000300780b */ /* 0x000fe40003f3c200 */
[----:B------:R-:W-:-:S04]  /*06b0*/  FSETP.GTU.FTZ.AND P0, PT, |R0|, +INF , PT ;  /* 0x7f8000000000780b */ /* 0x000fc80003f1c200 */
[----:B------:R-:W-:-:S13]  /*06c0*/  PLOP3.LUT P0, PT, P0, P1, PT, 0xf8, 0x8f ;  /* 0x00000000008f781c */ /* 0x000fda0000703f70 */
[----:B------:R-:W-:Y:S05]  /*06d0*/  @P0 BRA `(.L_x_15) ;  /* 0x00000004004c0947 */ /* 0x000fea0003800000 */
[----:B------:R-:W-:-:S13]  /*06e0*/  LOP3.LUT P0, RZ, R10, 0x7fffffff, R9, 0xc8, !PT ;  /* 0x7fffffff0aff7812 */ /* 0x000fda000780c809 */
[----:B------:R-:W-:Y:S05]  /*06f0*/  @!P0 BRA `(.L_x_16) ;  /* 0x00000004003c8947 */ /* 0x000fea0003800000 */
[C---:B------:R-:W-:Y:S02]  /*0700*/  FSETP.NEU.FTZ.AND P3, PT, |R0|.reuse, +INF , PT ;  /* 0x7f8000000000780b */ /* 0x040fe40003f7d200 */
[----:B------:R-:W-:Y:S02]  /*0710*/  FSETP.NEU.FTZ.AND P1, PT, |R3|, +INF , PT ;  /* 0x7f8000000300780b */ /* 0x000fe40003f3d200 */
[----:B------:R-:W-:-:S11]  /*0720*/  FSETP.NEU.FTZ.AND P0, PT, |R0|, +INF , PT ;  /* 0x7f8000000000780b */ /* 0x000fd60003f1d200 */
[----:B------:R-:W-:Y:S05]  /*0730*/  @!P1 BRA !P3, `(.L_x_16) ;  /* 0x00000004002c9947 */ /* 0x000fea0005800000 */
[----:B------:R-:W-:-:S04]  /*0740*/  LOP3.LUT P3, RZ, R9, 0x7fffffff, RZ, 0xc0, !PT ;  /* 0x7fffffff09ff7812 */ /* 0x000fc8000786c0ff */
[----:B------:R-:W-:-:S13]  /*0750*/  PLOP3.LUT P1, PT, P1, P3, PT, 0x2f, 0xf2 ;  /* 0x0000000000f2781c */ /* 0x000fda0000f26577 */
[----:B------:R-:W-:Y:S05]  /*0760*/  @P1 BRA `(.L_x_17) ;  /* 0x0000000400181947 */ /* 0x000fea0003800000 */
[----:B------:R-:W-:-:S04]  /*0770*/  LOP3.LUT P1, RZ, R10, 0x7fffffff, RZ, 0xc0, !PT ;  /* 0x7fffffff0aff7812 */ /* 0x000fc8000782c0ff */
[----:B------:R-:W-:-:S13]  /*0780*/  PLOP3.LUT P0, PT, P0, P1, PT, 0x2f, 0xf2 ;  /* 0x0000000000f2781c */ /* 0x000fda0000702577 */
[----:B------:R-:W-:Y:S05]  /*0790*/  @P0 BRA `(.L_x_18) ;  /* 0x0000000400000947 */ /* 0x000fea0003800000 */
[----:B------:R-:W-:Y:S02]  /*07a0*/  ISETP.GE.AND P0, PT, R12, RZ, PT ;  /* 0x000000ff0c00720c */ /* 0x000fe40003f06270 */
[----:B------:R-:W-:-:S11]  /*07b0*/  ISETP.GE.AND P1, PT, R11, RZ, PT ;  /* 0x000000ff0b00720c */ /* 0x000fd60003f26270 */
[----:B------:R-:W-:Y:S02]  /*07c0*/  @P0 IMAD.MOV.U32 R7, RZ, RZ, RZ ;  /* 0x000000ffff070224 */ /* 0x000fe400078e00ff */
[----:B------:R-:W-:Y:S01]  /*07d0*/  @!P0 FFMA R9, R0, 1.84467440737095516160e+19, RZ ;  /* 0x5f80000000098823 */ /* 0x000fe200000000ff */
[----:B------:R-:W-:Y:S02]  /*07e0*/  @!P0 IMAD.MOV.U32 R7, RZ, RZ, -0x40 ;  /* 0xffffffc0ff078424 */ /* 0x000fe400078e00ff */
[----:B------:R-:W-:-:S03]  /*07f0*/  @!P1 FFMA R10, R3, 1.84467440737095516160e+19, RZ ;  /* 0x5f800000030a9823 */ /* 0x000fc600000000ff */
[----:B------:R-:W-:-:S07]  /*0800*/  @!P1 IADD3 R7, PT, PT, R7, 0x40, RZ ;  /* 0x0000004007079810 */ /* 0x000fce0007ffe0ff */
.L_x_14:
[----:B------:R-:W-:Y:S01]  /*0810*/  LEA R11, R8, 0xc0800000, 0x17 ;  /* 0xc0800000080b7811 */ /* 0x000fe200078eb8ff */
[----:B------:R-:W-:Y:S04]  /*0820*/  BSSY.RECONVERGENT B2, `(.L_x_19) ;  /* 0x0000036000027945 */ /* 0x000fe80003800200 */
[----:B------:R-:W-:Y:S02]  /*0830*/  IMAD.IADD R11, R10, 0x1, -R11 ;  /* 0x000000010a0b7824 */ /* 0x000fe400078e0a0b */
[----:B------:R-:W-:Y:S02]  /*0840*/  VIADD R10, R14, 0xffffff81 ;  /* 0xffffff810e0a7836 */ /* 0x000fe40000000000 */
[----:B------:R-:W0:Y:S01]  /*0850*/  MUFU.RCP R12, R11 ;  /* 0x0000000b000c7308 */ /* 0x000e220000001000 */
[----:B------:R-:W-:Y:S01]  /*0860*/  FADD.FTZ R13, -R11, -RZ ;  /* 0x800000ff0b0d7221 */ /* 0x000fe20000010100 */
[C---:B------:R-:W-:Y:S01]  /*0870*/  IMAD R0, R10.reuse, -0x800000, R9 ;  /* 0xff8000000a007824 */ /* 0x040fe200078e0209 */
[----:B------:R-:W-:-:S04]  /*0880*/  IADD3 R10, PT, PT, R10, 0x7f, -R8 ;  /* 0x0000007f0a0a7810 */ /* 0x000fc80007ffe808 */
[----:B------:R-:W-:Y:S01]  /*0890*/  IADD3 R7, PT, PT, R10, R7, RZ ;  /* 0x000000070a077210 */ /* 0x000fe20007ffe0ff */
[----:B0-----:R-:W-:-:S04]  /*08a0*/  FFMA R15, R12, R13, 1 ;  /* 0x3f8000000c0f7423 */ /* 0x001fc8000000000d */
[----:B------:R-:W-:-:S04]  /*08b0*/  FFMA R14, R12, R15, R12 ;  /* 0x0000000f0c0e7223 */ /* 0x000fc8000000000c */
[----:B------:R-:W-:-:S04]  /*08c0*/  FFMA R9, R0, R14, RZ ;  /* 0x0000000e00097223 */ /* 0x000fc800000000ff */
[----:B------:R-:W-:-:S04]  /*08d0*/  FFMA R12, R13, R9, R0 ;  /* 0x000000090d0c7223 */ /* 0x000fc80000000000 */
[----:B------:R-:W-:-:S04]  /*08e0*/  FFMA R15, R14, R12, R9 ;  /* 0x0000000c0e0f7223 */ /* 0x000fc80000000009 */
[----:B------:R-:W-:-:S04]  /*08f0*/  FFMA R12, R13, R15, R0 ;  /* 0x0000000f0d0c7223 */ /* 0x000fc80000000000 */
[----:B------:R-:W-:-:S05]  /*0900*/  FFMA R0, R14, R12, R15 ;  /* 0x0000000c0e007223 */ /* 0x000fca000000000f */
[----:B------:R-:W-:-:S04]  /*0910*/  SHF.R.U32.HI R8, RZ, 0x17, R0 ;  /* 0x00000017ff087819 */ /* 0x000fc80000011600 */
[----:B------:R-:W-:-:S05]  /*0920*/  LOP3.LUT R8, R8, 0xff, RZ, 0xc0, !PT ;  /* 0x000000ff08087812 */ /* 0x000fca00078ec0ff */
[----:B------:R-:W-:-:S04]  /*0930*/  IMAD.IADD R11, R8, 0x1, R7 ;  /* 0x00000001080b7824 */ /* 0x000fc800078e0207 */
[----:B------:R-:W-:-:S05]  /*0940*/  VIADD R8, R11, 0xffffffff ;  /* 0xffffffff0b087836 */ /* 0x000fca0000000000 */
[----:B------:R-:W-:-:S13]  /*0950*/  ISETP.GE.U32.AND P0, PT, R8, 0xfe, PT ;  /* 0x000000fe0800780c */ /* 0x000fda0003f06070 */
[----:B------:R-:W-:Y:S05]  /*0960*/  @!P0 BRA `(.L_x_20) ;  /* 0x0000000000808947 */ /* 0x000fea0003800000 */
[----:B------:R-:W-:-:S13]  /*0970*/  ISETP.GT.AND P0, PT, R11, 0xfe, PT ;  /* 0x000000fe0b00780c */ /* 0x000fda0003f04270 */
[----:B------:R-:W-:Y:S05]  /*0980*/  @P0 BRA `(.L_x_21) ;  /* 0x00000000006c0947 */ /* 0x000fea0003800000 */
[----:B------:R-:W-:-:S13]  /*0990*/  ISETP.GE.AND P0, PT, R11, 0x1, PT ;  /* 0x000000010b00780c */ /* 0x000fda0003f06270 */
[----:B------:R-:W-:Y:S05]  /*09a0*/  @P0 BRA `(.L_x_22) ;  /* 0x0000000000740947 */ /* 0x000fea0003800000 */
[----:B------:R-:W-:Y:S02]  /*09b0*/  ISETP.GE.AND P0, PT, R11, -0x18, PT ;  /* 0xffffffe80b00780c */ /* 0x000fe40003f06270 */
[----:B------:R-:W-:-:S11]  /*09c0*/  LOP3.LUT R0, R0, 0x80000000, RZ, 0xc0, !PT ;  /* 0x8000000000007812 */ /* 0x000fd600078ec0ff */
[----:B------:R-:W-:Y:S05]  /*09d0*/  @!P0 BRA `(.L_x_22) ;  /* 0x0000000000688947 */ /* 0x000fea0003800000 */
[CCC-:B------:R-:W-:Y:S01]  /*09e0*/  FFMA.RZ R7, R14.reuse, R12.reuse, R15.reuse ;  /* 0x0000000c0e077223 */ /* 0x1c0fe2000000c00f */
[C---:B------:R-:W-:Y:S01]  /*09f0*/  IADD3 R10, PT, PT, R11.reuse, 0x20, RZ ;  /* 0x000000200b0a7810 */ /* 0x040fe20007ffe0ff */
[CCC-:B------:R-:W-:Y:S01]  /*0a00*/  FFMA.RM R8, R14.reuse, R12.reuse, R15.reuse ;  /* 0x0000000c0e087223 */ /* 0x1c0fe2000000400f */
[----:B------:R-:W-:Y:S02]  /*0a10*/  ISETP.NE.AND P3, PT, R11, RZ, PT ;  /* 0x000000ff0b00720c */ /* 0x000fe40003f65270 */
[----:B------:R-:W-:Y:S01]  /*0a20*/  LOP3.LUT R9, R7, 0x7fffff, RZ, 0xc0, !PT ;  /* 0x007fffff07097812 */ /* 0x000fe200078ec0ff */
[----:B------:R-:W-:Y:S01]  /*0a30*/  FFMA.RP R7, R14, R12, R15 ;  /* 0x0000000c0e077223 */ /* 0x000fe2000000800f */
[----:B------:R-:W-:Y:S01]  /*0a40*/  ISETP.NE.AND P1, PT, R11, RZ, PT ;  /* 0x000000ff0b00720c */ /* 0x000fe20003f25270 */
[----:B------:R-:W-:Y:S01]  /*0a50*/  IMAD.MOV R11, RZ, RZ, -R11 ;  /* 0x000000ffff0b7224 */ /* 0x000fe200078e0a0b */
[----:B------:R-:W-:Y:S02]  /*0a60*/  LOP3.LUT R9, R9, 0x800000, RZ, 0xfc, !PT ;  /* 0x0080000009097812 */ /* 0x000fe400078efcff */
[----:B------:R-:W-:-:S02]  /*0a70*/  FSETP.NEU.FTZ.AND P0, PT, R7, R8, PT ;  /* 0x000000080700720b */ /* 0x000fc40003f1d000 */
[----:B------:R-:W-:Y:S02]  /*0a80*/  SHF.L.U32 R10, R9, R10, RZ ;  /* 0x0000000a090a7219 */ /* 0x000fe400000006ff */
[----:B------:R-:W-:Y:S02]  /*0a90*/  SEL R8, R11, RZ, P3 ;  /* 0x000000ff0b087207 */ /* 0x000fe40001800000 */
[----:B------:R-:W-:Y:S02]  /*0aa0*/  ISETP.NE.AND P1, PT, R10, RZ, P1 ;  /* 0x000000ff0a00720c */ /* 0x000fe40000f25270 */
[----:B------:R-:W-:Y:S02]  /*0ab0*/  SHF.R.U32.HI R8, RZ, R8, R9 ;  /* 0x00000008ff087219 */ /* 0x000fe40000011609 */
[----:B------:R-:W-:Y:S02]  /*0ac0*/  PLOP3.LUT P0, PT, P0, P1, PT, 0xf8, 0x8f ;  /* 0x00000000008f781c */ /* 0x000fe40000703f70 */
[----:B------:R-:W-:-:S02]  /*0ad0*/  SHF.R.U32.HI R10, RZ, 0x1, R8 ;  /* 0x00000001ff0a7819 */ /* 0x000fc40000011608 */
[----:B------:R-:W-:-:S04]  /*0ae0*/  SEL R7, RZ, 0x1, !P0 ;  /* 0x00000001ff077807 */ /* 0x000fc80004000000 */
[----:B------:R-:W-:-:S04]  /*0af0*/  LOP3.LUT R7, R7, 0x1, R10, 0xf8, !PT ;  /* 0x0000000107077812 */ /* 0x000fc800078ef80a */
[----:B------:R-:W-:-:S05]  /*0b00*/  LOP3.LUT R7, R7, R8, RZ, 0xc0, !PT ;  /* 0x0000000807077212 */ /* 0x000fca00078ec0ff */
[----:B------:R-:W-:-:S05]  /*0b10*/  IMAD.IADD R7, R10, 0x1, R7 ;  /* 0x000000010a077824 */ /* 0x000fca00078e0207 */
[----:B------:R-:W-:Y:S01]  /*0b20*/  LOP3.LUT R0, R7, R0, RZ, 0xfc, !PT ;  /* 0x0000000007007212 */ /* 0x000fe200078efcff */
[----:B------:R-:W-:Y:S06]  /*0b30*/  BRA `(.L_x_22) ;  /* 0x0000000000107947 */ /* 0x000fec0003800000 */
.L_x_21:
[----:B------:R-:W-:-:S04]  /*0b40*/  LOP3.LUT R0, R0, 0x80000000, RZ, 0xc0, !PT ;  /* 0x8000000000007812 */ /* 0x000fc800078ec0ff */
[----:B------:R-:W-:Y:S01]  /*0b50*/  LOP3.LUT R0, R0, 0x7f800000, RZ, 0xfc, !PT ;  /* 0x7f80000000007812 */ /* 0x000fe200078efcff */
[----:B------:R-:W-:Y:S06]  /*0b60*/  BRA `(.L_x_22) ;  /* 0x0000000000047947 */ /* 0x000fec0003800000 */
.L_x_20:
[----:B------:R-:W-:-:S07]  /*0b70*/  LEA R0, R7, R0, 0x17 ;  /* 0x0000000007007211 */ /* 0x000fce00078eb8ff */
.L_x_22:
[----:B------:R-:W-:Y:S05]  /*0b80*/  BSYNC.RECONVERGENT B2 ;  /* 0x0000000000027941 */ /* 0x000fea0003800200 */
.L_x_19:
[----:B------:R-:W-:Y:S05]  /*0b90*/  BRA `(.L_x_23) ;  /* 0x0000000000207947 */ /* 0x000fea0003800000 */
.L_x_18:
[----:B------:R-:W-:-:S04]  /*0ba0*/  LOP3.LUT R0, R10, 0x80000000, R9, 0x48, !PT ;  /* 0x800000000a007812 */ /* 0x000fc800078e4809 */
[----:B------:R-:W-:Y:S01]  /*0bb0*/  LOP3.LUT R0, R0, 0x7f800000, RZ, 0xfc, !PT ;  /* 0x7f80000000007812 */ /* 0x000fe200078efcff */
[----:B------:R-:W-:Y:S06]  /*0bc0*/  BRA `(.L_x_23) ;  /* 0x0000000000147947 */ /* 0x000fec0003800000 */
.L_x_17:
[----:B------:R-:W-:Y:S01]  /*0bd0*/  LOP3.LUT R0, R10, 0x80000000, R9, 0x48, !PT ;  /* 0x800000000a007812 */ /* 0x000fe200078e4809 */
[----:B------:R-:W-:Y:S06]  /*0be0*/  BRA `(.L_x_23) ;  /* 0x00000000000c7947 */ /* 0x000fec0003800000 */
.L_x_16:
[----:B------:R-:W0:Y:S01]  /*0bf0*/  MUFU.RSQ R0, -QNAN ;  /* 0xffc0000000007908 */ /* 0x000e220000001400 */
[----:B------:R-:W-:Y:S05]  /*0c00*/  BRA `(.L_x_23) ;  /* 0x0000000000047947 */ /* 0x000fea0003800000 */
.L_x_15:
[----:B------:R-:W-:-:S07]  /*0c10*/  FADD.FTZ R0, R0, R3 ;  /* 0x0000000300007221 */ /* 0x000fce0000010000 */
.L_x_23:
[----:B------:R-:W-:Y:S05]  /*0c20*/  BSYNC.RECONVERGENT B1 ;  /* 0x0000000000017941 */ /* 0x000fea0003800200 */
.L_x_13:
[----:B------:R-:W-:-:S04]  /*0c30*/  IMAD.MOV.U32 R7, RZ, RZ, 0x0 ;  /* 0x00000000ff077424 */ /* 0x000fc800078e00ff */
[----:B0-----:R-:W-:Y:S05]  /*0c40*/  RET.REL.NODEC R6 `(_Z18logTransformKernelPhS_ji) ;  /* 0xfffffff006ec7950 */ /* 0x001fea0003c3ffff */
.L_x_24:
        /* <DEDUP_REMOVED lines=11> */
.L_x_28:


//--------------------- .text._Z19imageNegativeKernelPhS_jj --------------------------
	.section	.text._Z19imageNegativeKernelPhS_jj,"ax",@progbits
	.align	128
        .global         _Z19imageNegativeKernelPhS_jj
        .type           _Z19imageNegativeKernelPhS_jj,@function
        .size           _Z19imageNegativeKernelPhS_jj,(.L_x_31 - _Z19imageNegativeKernelPhS_jj)
        .other          _Z19imageNegativeKernelPhS_jj,@"STO_CUDA_ENTRY STV_DEFAULT"
_Z19imageNegativeKernelPhS_jj:
.text._Z19imageNegativeKernelPhS_jj:
        /* <DEDUP_REMOVED lines=9> */
[----:B------:R-:W1:Y:S01]  /*0090*/  LDCU.U16 UR6, c[0x0][0x394] ;  /* 0x00007280ff0677ac */ /* 0x000e620008000400 */
[----:B------:R-:W2:Y:S01]  /*00a0*/  LDCU.64 UR8, c[0x0][0x358] ;  /* 0x00006b00ff0877ac */ /* 0x000ea20008000a00 */
[----:B------:R-:W3:Y:S01]  /*00b0*/  LDCU.128 UR12, c[0x0][0x380] ;  /* 0x00007000ff0c77ac */ /* 0x000ee20008000c00 */
[----:B0-----:R-:W-:-:S12]  /*00c0*/  UIMAD UR4, UR4, UR5, URZ ;  /* 0x00000005040472a4 */ /* 0x001fd8000f8e02ff */
.L_x_25:
[----:B---3--:R-:W-:-:S05]  /*00d0*/  IADD3 R2, P0, PT, R0, UR12, RZ ;  /* 0x0000000c00027c10 */ /* 0x008fca000ff1e0ff */
[----:B------:R-:W-:-:S05]  /*00e0*/  IMAD.X R3, RZ, RZ, UR13, P0 ;  /* 0x0000000dff037e24 */ /* 0x000fca00080e06ff */
[----:B--2---:R-:W2:Y:S01]  /*00f0*/  LDG.E.U8 R2, desc[UR8][R2.64] ;  /* 0x0000000802027981 */ /* 0x004ea2000c1e1100 */
[C---:B0-----:R-:W-:Y:S02]  /*0100*/  IADD3 R4, P0, PT, R0.reuse, UR14, RZ ;  /* 0x0000000e00047c10 */ /* 0x041fe4000ff1e0ff */
[----:B------:R-:W-:Y:S02]  /*0110*/  IADD3 R0, PT, PT, R0, UR4, RZ ;  /* 0x0000000400007c10 */ /* 0x000fe4000fffe0ff */
[----:B------:R-:W-:Y:S02]  /*0120*/  IADD3.X R5, PT, PT, RZ, UR15, RZ, P0, !PT ;  /* 0x0000000fff057c10 */ /* 0x000fe400087fe4ff */
[----:B------:R-:W-:Y:S01]  /*0130*/  ISETP.GE.U32.AND P0, PT, R0, UR7, PT ;  /* 0x0000000700007c0c */ /* 0x000fe2000bf06070 */
[----:B--2---:R-:W-:-:S05]  /*0140*/  IMAD.MOV R7, RZ, RZ, -R2 ;  /* 0x000000ffff077224 */ /* 0x004fca00078e0a02 */
[----:B------:R-:W-:-:S05]  /*0150*/  PRMT R7, R7, 0x7710, RZ ;  /* 0x0000771007077816 */ /* 0x000fca00000000ff */
[----:B-1----:R-:W-:-:S05]  /*0160*/  VIADD R7, R7, UR6 ;  /* 0x0000000607077c36 */ /* 0x002fca0008000000 */
[----:B------:R0:W-:Y:S01]  /*0170*/  STG.E.U8 desc[UR8][R4.64], R7 ;  /* 0x0000000704007986 */ /* 0x0001e2000c101108 */
[----:B------:R-:W-:Y:S05]  /*0180*/  @!P0 BRA `(.L_x_25) ;  /* 0xfffffffc00d08947 */ /* 0x000fea000383ffff */
[----:B------:R-:W-:Y:S05]  /*0190*/  EXIT ;  /* 0x000000000000794d */ /* 0x000fea0003800000 */
.L_x_26:
        /* <DEDUP_REMOVED lines=14> */
.L_x_31:


//--------------------- .nv.shared.reserved.0     --------------------------
	.section	.nv.shared.reserved.0,"aw",@nobits
	.weak		__nv_reservedSMEM_offset_0_alias
	.size		__nv_reservedSMEM_offset_0_alias, 0, 64
	.other		__nv_reservedSMEM_offset_0_alias,@"STO_CUDA_RESERVED_SHARED STV_DEFAULT"
__nv_reservedSMEM_offset_0_alias:
	.zero		0
	.zero		64


//--------------------- .nv.constant0._Z20gammaTransformKernelPhS_jif --------------------------
	.section	.nv.constant0._Z20gammaTransformKernelPhS_jif,"a",@progbits
	.sectionflags	@""
	.align	4
.nv.constant0._Z20gammaTransformKernelPhS_jif:
	.zero		924


//--------------------- .nv.constant0._Z18logTransformKernelPhS_ji --------------------------
	.section	.nv.constant0._Z18logTransformKernelPhS_ji,"a",@progbits
	.sectionflags	@""
	.align	4
.nv.constant0._Z18logTransformKernelPhS_ji:
	.zero		920


//--------------------- .nv.constant0._Z19imageNegativeKernelPhS_jj --------------------------
	.section	.nv.constant0._Z19imageNegativeKernelPhS_jj,"a",@progbits
	.sectionflags	@""
	.align	4
.nv.constant0._Z19imageNegativeKernelPhS_jj:
	.zero		920


//--------------------- SYMBOLS --------------------------

	.type		.nv.reservedSmem.offset0,@object
	.size		.nv.reservedSmem.offset0,0x4
